	.headerflags	@"EF_CUDA_TEXMODE_UNIFIED EF_CUDA_64BIT_ADDRESS EF_CUDA_SM89 EF_CUDA_VIRTUAL_SM(EF_CUDA_SM89)"
	.elftype	@"ET_EXEC"


//--------------------- .nv.info                  --------------------------
	.section	.nv.info,"",@"SHT_CUDA_INFO"
	.align	4


	//----- nvinfo : EIATTR_REGCOUNT
	.align		4
        /*0000*/ 	.byte	0x04, 0x2f
        /*0002*/ 	.short	(.L_1 - .L_0)
	.align		4
.L_0:
        /*0004*/ 	.word	index@(triton__0d1d2d3d4d5d6d7d89101112de)
        /*0008*/ 	.word	0x00000040


	//----- nvinfo : EIATTR_MAX_STACK_SIZE
	.align		4
.L_1:
        /*000c*/ 	.byte	0x04, 0x23
        /*000e*/ 	.short	(.L_3 - .L_2)
	.align		4
.L_2:
        /*0010*/ 	.word	index@(triton__0d1d2d3d4d5d6d7d89101112de)
        /*0014*/ 	.word	0x00000000


	//----- nvinfo : EIATTR_MIN_STACK_SIZE
	.align		4
.L_3:
        /*0018*/ 	.byte	0x04, 0x12
        /*001a*/ 	.short	(.L_5 - .L_4)
	.align		4
.L_4:
        /*001c*/ 	.word	index@(triton__0d1d2d3d4d5d6d7d89101112de)
        /*0020*/ 	.word	0x00000000


	//----- nvinfo : EIATTR_FRAME_SIZE
	.align		4
.L_5:
        /*0024*/ 	.byte	0x04, 0x11
        /*0026*/ 	.short	(.L_7 - .L_6)
	.align		4
.L_6:
        /*0028*/ 	.word	index@(triton__0d1d2d3d4d5d6d7d89101112de)
        /*002c*/ 	.word	0x00000000
.L_7:


//--------------------- .nv.info.triton__0d1d2d3d4d5d6d7d89101112de --------------------------
	.section	.nv.info.triton__0d1d2d3d4d5d6d7d89101112de,"",@"SHT_CUDA_INFO"
	.align	4


	//----- nvinfo : EIATTR_CUDA_API_VERSION
	.align		4
        /*0000*/ 	.byte	0x04, 0x37
        /*0002*/ 	.short	(.L_9 - .L_8)
.L_8:
        /*0004*/ 	.word	0x0000007b


	//----- nvinfo : EIATTR_PARAM_CBANK
	.align		4
.L_9:
        /*0008*/ 	.byte	0x04, 0x0a
        /*000a*/ 	.short	(.L_11 - .L_10)
	.align		4
.L_10:
        /*000c*/ 	.word	index@(.nv.constant0.triton__0d1d2d3d4d5d6d7d89101112de)
        /*0010*/ 	.short	0x0160
        /*0012*/ 	.short	0x0054


	//----- nvinfo : EIATTR_CBANK_PARAM_SIZE
	.align		4
.L_11:
        /*0014*/ 	.byte	0x03, 0x19
        /*0016*/ 	.short	0x0054


	//----- nvinfo : EIATTR_KPARAM_INFO
	.align		4
        /*0018*/ 	.byte	0x04, 0x17
        /*001a*/ 	.short	(.L_13 - .L_12)
.L_12:
        /*001c*/ 	.word	0x00000000
        /*0020*/ 	.short	0x000c
        /*0022*/ 	.short	0x0050
        /*0024*/ 	.byte	0x00, 0xf0, 0x11, 0x00


	//----- nvinfo : EIATTR_KPARAM_INFO
	.align		4
.L_13:
        /*0028*/ 	.byte	0x04, 0x17
        /*002a*/ 	.short	(.L_15 - .L_14)
.L_14:
        /*002c*/ 	.word	0x00000000
        /*0030*/ 	.short	0x000b
        /*0032*/ 	.short	0x004c
        /*0034*/ 	.byte	0x00, 0xf0, 0x11, 0x00


	//----- nvinfo : EIATTR_KPARAM_INFO
	.align		4
.L_15:
        /*0038*/ 	.byte	0x04, 0x17
        /*003a*/ 	.short	(.L_17 - .L_16)
.L_16:
        /*003c*/ 	.word	0x00000000
        /*0040*/ 	.short	0x000a
        /*0042*/ 	.short	0x0048
        /*0044*/ 	.byte	0x00, 0xf0, 0x11, 0x00


	//----- nvinfo : EIATTR_KPARAM_INFO
	.align		4
.L_17:
        /*0048*/ 	.byte	0x04, 0x17
        /*004a*/ 	.short	(.L_19 - .L_18)
.L_18:
        /*004c*/ 	.word	0x00000000
        /*0050*/ 	.short	0x0009
        /*0052*/ 	.short	0x0044
        /*0054*/ 	.byte	0x00, 0xf0, 0x11, 0x00


	//----- nvinfo : EIATTR_KPARAM_INFO
	.align		4
.L_19:
        /*0058*/ 	.byte	0x04, 0x17
        /*005a*/ 	.short	(.L_21 - .L_20)
.L_20:
        /*005c*/ 	.word	0x00000000
        /*0060*/ 	.short	0x0008
        /*0062*/ 	.short	0x0040
        /*0064*/ 	.byte	0x00, 0xf0, 0x11, 0x00


	//----- nvinfo : EIATTR_KPARAM_INFO
	.align		4
.L_21:
        /*0068*/ 	.byte	0x04, 0x17
        /*006a*/ 	.short	(.L_23 - .L_22)
.L_22:
        /*006c*/ 	.word	0x00000000
        /*0070*/ 	.short	0x0007
        /*0072*/ 	.short	0x0038
        /*0074*/ 	.byte	0x00, 0xf0, 0x21, 0x00


	//----- nvinfo : EIATTR_KPARAM_INFO
	.align		4
.L_23:
        /*0078*/ 	.byte	0x04, 0x17
        /*007a*/ 	.short	(.L_25 - .L_24)
.L_24:
        /*007c*/ 	.word	0x00000000
        /*0080*/ 	.short	0x0006
        /*0082*/ 	.short	0x0030
        /*0084*/ 	.byte	0x00, 0xf0, 0x21, 0x00


	//----- nvinfo : EIATTR_KPARAM_INFO
	.align		4
.L_25:
        /*0088*/ 	.byte	0x04, 0x17
        /*008a*/ 	.short	(.L_27 - .L_26)
.L_26:
        /*008c*/ 	.word	0x00000000
        /*0090*/ 	.short	0x0005
        /*0092*/ 	.short	0x0028
        /*0094*/ 	.byte	0x00, 0xf0, 0x21, 0x00


	//----- nvinfo : EIATTR_KPARAM_INFO
	.align		4
.L_27:
        /*0098*/ 	.byte	0x04, 0x17
        /*009a*/ 	.short	(.L_29 - .L_28)
.L_28:
        /*009c*/ 	.word	0x00000000
        /*00a0*/ 	.short	0x0004
        /*00a2*/ 	.short	0x0020
        /*00a4*/ 	.byte	0x00, 0xf0, 0x21, 0x00


	//----- nvinfo : EIATTR_KPARAM_INFO
	.align		4
.L_29:
        /*00a8*/ 	.byte	0x04, 0x17
        /*00aa*/ 	.short	(.L_31 - .L_30)
.L_30:
        /*00ac*/ 	.word	0x00000000
        /*00b0*/ 	.short	0x0003
        /*00b2*/ 	.short	0x0018
        /*00b4*/ 	.byte	0x00, 0xf0, 0x21, 0x00


	//----- nvinfo : EIATTR_KPARAM_INFO
	.align		4
.L_31:
        /*00b8*/ 	.byte	0x04, 0x17
        /*00ba*/ 	.short	(.L_33 - .L_32)
.L_32:
        /*00bc*/ 	.word	0x00000000
        /*00c0*/ 	.short	0x0002
        /*00c2*/ 	.short	0x0010
        /*00c4*/ 	.byte	0x00, 0xf0, 0x21, 0x00


	//----- nvinfo : EIATTR_KPARAM_INFO
	.align		4
.L_33:
        /*00c8*/ 	.byte	0x04, 0x17
        /*00ca*/ 	.short	(.L_35 - .L_34)
.L_34:
        /*00cc*/ 	.word	0x00000000
        /*00d0*/ 	.short	0x0001
        /*00d2*/ 	.short	0x0008
        /*00d4*/ 	.byte	0x00, 0xf0, 0x21, 0x00


	//----- nvinfo : EIATTR_KPARAM_INFO
	.align		4
.L_35:
        /*00d8*/ 	.byte	0x04, 0x17
        /*00da*/ 	.short	(.L_37 - .L_36)
.L_36:
        /*00dc*/ 	.word	0x00000000
        /*00e0*/ 	.short	0x0000
        /*00e2*/ 	.short	0x0000
        /*00e4*/ 	.byte	0x00, 0xf0, 0x21, 0x00


	//----- nvinfo : EIATTR_MAXREG_COUNT
	.align		4
.L_37:
        /*00e8*/ 	.byte	0x03, 0x1b
        /*00ea*/ 	.short	0x00ff


	//----- nvinfo : EIATTR_EXIT_INSTR_OFFSETS
	.align		4
        /*00ec*/ 	.byte	0x04, 0x1c
        /*00ee*/ 	.short	(.L_39 - .L_38)


	//   ....[0]....
.L_38:
        /*00f0*/ 	.word	0x00002a40


	//   ....[1]....
        /*00f4*/ 	.word	0x00002a80


	//----- nvinfo : EIATTR_CTAIDZ_USED
	.align		4
.L_39:
        /*00f8*/ 	.byte	0x01, 0x04
	.zero		2


	//----- nvinfo : EIATTR_MAX_THREADS
	.align		4
        /*00fc*/ 	.byte	0x04, 0x05
        /*00fe*/ 	.short	(.L_41 - .L_40)
.L_40:
        /*0100*/ 	.word	0x00000100
        /*0104*/ 	.word	0x00000001
        /*0108*/ 	.word	0x00000001
.L_41:


//--------------------- .nv.rel.action            --------------------------
	.section	.nv.rel.action,"",@"SHT_CUDA_RELOCINFO"
	.align	8
	.sectionentsize	8
        /*0000*/ 	.byte	0x73, 0x00, 0x00, 0x00, 0x00, 0x00, 0x00, 0x00, 0x00, 0x00, 0x00, 0x11, 0x25, 0x00, 0x05, 0x36


//--------------------- .nv.constant0.triton__0d1d2d3d4d5d6d7d89101112de --------------------------
	.section	.nv.constant0.triton__0d1d2d3d4d5d6d7d89101112de,"a",@progbits
	.align	4
.nv.constant0.triton__0d1d2d3d4d5d6d7d89101112de:
	.zero		436


//--------------------- .text.triton__0d1d2d3d4d5d6d7d89101112de --------------------------
	.section	.text.triton__0d1d2d3d4d5d6d7d89101112de,"ax",@progbits
	.sectionflags	@"SHF_BARRIERS=1"
	.sectioninfo	@"SHI_REGISTERS=64"
	.align	128
        .global         triton__0d1d2d3d4d5d6d7d89101112de
        .type           triton__0d1d2d3d4d5d6d7d89101112de,@function
        .size           triton__0d1d2d3d4d5d6d7d89101112de,(.L_x_1 - triton__0d1d2d3d4d5d6d7d89101112de)
        .other          triton__0d1d2d3d4d5d6d7d89101112de,@"STO_CUDA_ENTRY STV_DEFAULT"
triton__0d1d2d3d4d5d6d7d89101112de:
.text.triton__0d1d2d3d4d5d6d7d89101112de:
[----:B------:R-:W-:-:S02]  /*0000*/  MOV R1, c[0x0][0x28] ;  /* 0x00000a0000017a02 */ /* 0x000fc40000000f00 */
[----:B------:R-:W0:Y:S01]  /*0010*/  S2R R0, SR_CTAID.Z ;  /* 0x0000000000007919 */ /* 0x000e220000002700 */
[----:B------:R-:W1:Y:S01]  /*0020*/  S2UR UR4, SR_CTAID.Y ;  /* 0x00000000000479c3 */ /* 0x000e620000002600 */
[----:B------:R-:W-:Y:S01]  /*0030*/  MOV R2, 0x2 ;  /* 0x0000000200027802 */ /* 0x000fe20000000f00 */
[----:B------:R-:W-:Y:S01]  /*0040*/  CS2R R36, SRZ ;  /* 0x0000000000247805 */ /* 0x000fe2000001ff00 */
[----:B------:R-:W2:Y:S01]  /*0050*/  S2R R40, SR_TID.X ;  /* 0x0000000000287919 */ /* 0x000ea20000002100 */
[----:B------:R-:W-:Y:S01]  /*0060*/  CS2R R38, SRZ ;  /* 0x0000000000267805 */ /* 0x000fe2000001ff00 */
[----:B------:R-:W-:Y:S01]  /*0070*/  CS2R R28, SRZ ;  /* 0x00000000001c7805 */ /* 0x000fe2000001ff00 */
[----:B------:R-:W-:Y:S01]  /*0080*/  CS2R R30, SRZ ;  /* 0x00000000001e7805 */ /* 0x000fe2000001ff00 */
[----:B------:R-:W3:Y:S01]  /*0090*/  S2R R43, SR_CTAID.X ;  /* 0x00000000002b7919 */ /* 0x000ee20000002500 */
[----:B------:R-:W-:Y:S01]  /*00a0*/  ULDC.64 UR6, c[0x0][0x118] ;  /* 0x0000460000067ab9 */ /* 0x000fe20000000a00 */
[----:B0-----:R-:W-:Y:S01]  /*00b0*/  IADD3 R0, R0, 0x1, RZ ;  /* 0x0000000100007810 */ /* 0x001fe20007ffe0ff */
[----:B--2---:R-:W-:Y:S01]  /*00c0*/  IMAD.SHL.U32 R48, R40, 0x8, RZ ;  /* 0x0000000828307824 */ /* 0x004fe200078e00ff */
[----:B------:R-:W-:-:S03]  /*00d0*/  SHF.R.U32.HI R50, RZ, 0x3, R40 ;  /* 0x00000003ff327819 */ /* 0x000fc60000011628 */
[----:B-1----:R-:W-:Y:S01]  /*00e0*/  IMAD R0, R0, UR4, RZ ;  /* 0x0000000400007c24 */ /* 0x002fe2000f8e02ff */
[----:B---3--:R-:W-:Y:S02]  /*00f0*/  SHF.L.U32 R43, R43, 0x6, RZ ;  /* 0x000000062b2b7819 */ /* 0x008fe400000006ff */
[----:B------:R-:W-:Y:S01]  /*0100*/  LOP3.LUT R48, R48, 0x38, RZ, 0xc0, !PT ;  /* 0x0000003830307812 */ /* 0x000fe200078ec0ff */
[----:B------:R-:W-:Y:S01]  /*0110*/  IMAD.SHL.U32 R3, R0, 0x40, RZ ;  /* 0x0000004000037824 */ /* 0x000fe200078e00ff */
[----:B------:R-:W-:Y:S02]  /*0120*/  SGXT.U32 R50, R50, 0x5 ;  /* 0x000000053232781a */ /* 0x000fe40000000000 */
[----:B------:R-:W-:Y:S02]  /*0130*/  LOP3.LUT R11, R43, R48, RZ, 0xfc, !PT ;  /* 0x000000302b0b7212 */ /* 0x000fe400078efcff */
[----:B------:R-:W-:Y:S02]  /*0140*/  LOP3.LUT R0, R3, R50, RZ, 0xfc, !PT ;  /* 0x0000003203007212 */ /* 0x000fe400078efcff */
[C---:B------:R-:W-:Y:S01]  /*0150*/  ISETP.GE.AND P0, PT, R11.reuse, 0x140, PT ;  /* 0x000001400b00780c */ /* 0x040fe20003f06270 */
[----:B------:R-:W-:-:S03]  /*0160*/  IMAD.WIDE R6, R11, R2, c[0x0][0x180] ;  /* 0x000060000b067625 */ /* 0x000fc600078e0202 */
[C---:B------:R-:W-:Y:S01]  /*0170*/  ISETP.LT.AND P1, PT, R0.reuse, c[0x0][0x1ac], !P0 ;  /* 0x00006b0000007a0c */ /* 0x040fe20004721270 */
[----:B------:R-:W-:Y:S01]  /*0180*/  IMAD R45, R0, 0x140, R11 ;  /* 0x00000140002d7824 */ /* 0x000fe200078e020b */
[----:B------:R-:W-:-:S03]  /*0190*/  CS2R R32, SRZ ;  /* 0x0000000000207805 */ /* 0x000fc6000001ff00 */
[----:B------:R-:W-:Y:S01]  /*01a0*/  IMAD.WIDE R4, R45, R2, c[0x0][0x178] ;  /* 0x00005e002d047625 */ /* 0x000fe200078e0202 */
[----:B------:R-:W-:-:S03]  /*01b0*/  CS2R R34, SRZ ;  /* 0x0000000000227805 */ /* 0x000fc6000001ff00 */
[-C--:B------:R-:W-:Y:S01]  /*01c0*/  IMAD.WIDE R8, R45, R2.reuse, c[0x0][0x188] ;  /* 0x000062002d087625 */ /* 0x080fe200078e0202 */
[----:B------:R0:W2:Y:S04]  /*01d0*/  @!P0 LDG.E.EL.128 R36, [R6.64] ;  /* 0x0000000606248981 */ /* 0x0000a8000c2e1d00 */
[----:B------:R1:W3:Y:S04]  /*01e0*/  @P1 LDG.E.EL.128 R28, [R4.64] ;  /* 0x00000006041c1981 */ /* 0x0002e8000c2e1d00 */
[----:B------:R4:W5:Y:S01]  /*01f0*/  @P1 LDG.E.EL.128 R32, [R8.64] ;  /* 0x0000000608201981 */ /* 0x000962000c2e1d00 */
[----:B------:R-:W-:Y:S01]  /*0200*/  CS2R R12, SRZ ;  /* 0x00000000000c7805 */ /* 0x000fe2000001ff00 */
[----:B------:R-:W-:Y:S01]  /*0210*/  CS2R R14, SRZ ;  /* 0x00000000000e7805 */ /* 0x000fe2000001ff00 */
[----:B0-----:R-:W-:Y:S01]  /*0220*/  IMAD.WIDE R6, R11, R2, c[0x0][0x168] ;  /* 0x00005a000b067625 */ /* 0x001fe200078e0202 */
[----:B------:R-:W-:Y:S01]  /*0230*/  CS2R R20, SRZ ;  /* 0x0000000000147805 */ /* 0x000fe2000001ff00 */
[----:B------:R-:W-:-:S02]  /*0240*/  CS2R R22, SRZ ;  /* 0x0000000000167805 */ /* 0x000fc4000001ff00 */
[CC--:B-1----:R-:W-:Y:S01]  /*0250*/  IMAD.WIDE R4, R45.reuse, R2.reuse, c[0x0][0x160] ;  /* 0x000058002d047625 */ /* 0x0c2fe200078e0202 */
[----:B------:R0:W5:Y:S01]  /*0260*/  @!P0 LDG.E.EL.128 R12, [R6.64] ;  /* 0x00000006060c8981 */ /* 0x000162000c2e1d00 */
[----:B------:R-:W-:Y:S01]  /*0270*/  CS2R R16, SRZ ;  /* 0x0000000000107805 */ /* 0x000fe2000001ff00 */
[----:B------:R-:W-:Y:S01]  /*0280*/  CS2R R18, SRZ ;  /* 0x0000000000127805 */ /* 0x000fe2000001ff00 */
[CC--:B----4-:R-:W-:Y:S01]  /*0290*/  IMAD.WIDE R8, R45.reuse, R2.reuse, c[0x0][0x170] ;  /* 0x00005c002d087625 */ /* 0x0d0fe200078e0202 */
[----:B------:R1:W4:Y:S04]  /*02a0*/  @P1 LDG.E.EL.128 R20, [R4.64] ;  /* 0x0000000604141981 */ /* 0x000328000c2e1d00 */
[----:B------:R0:W4:Y:S01]  /*02b0*/  @P1 LDG.E.EL.128 R16, [R8.64] ;  /* 0x0000000608101981 */ /* 0x000122000c2e1d00 */
[----:B------:R-:W-:Y:S01]  /*02c0*/  CS2R R24, SRZ ;  /* 0x0000000000187805 */ /* 0x000fe2000001ff00 */
[----:B------:R-:W-:Y:S01]  /*02d0*/  CS2R R26, SRZ ;  /* 0x00000000001a7805 */ /* 0x000fe2000001ff00 */
[----:B------:R-:W-:-:S05]  /*02e0*/  IMAD.WIDE R10, R45, R2, c[0x0][0x190] ;  /* 0x000064002d0a7625 */ /* 0x000fca00078e0202 */
[----:B------:R0:W4:Y:S01]  /*02f0*/  @P1 LDG.E.EL.128 R24, [R10.64] ;  /* 0x000000060a181981 */ /* 0x000122000c2e1d00 */
[----:B------:R-:W-:Y:S01]  /*0300*/  LOP3.LUT R0, R3, 0x20, R50, 0xfe, !PT ;  /* 0x0000002003007812 */ /* 0x000fe200078efe32 */
[----:B-1----:R-:W-:Y:S01]  /*0310*/  CS2R R4, SRZ ;  /* 0x0000000000047805 */ /* 0x002fe2000001ff00 */
[----:B------:R-:W-:Y:S01]  /*0320*/  IADD3 R45, R45, 0x2800, RZ ;  /* 0x000028002d2d7810 */ /* 0x000fe20007ffe0ff */
[----:B0-----:R-:W-:Y:S01]  /*0330*/  CS2R R6, SRZ ;  /* 0x0000000000067805 */ /* 0x001fe2000001ff00 */
[----:B------:R-:W-:-:S03]  /*0340*/  ISETP.LT.AND P0, PT, R0, c[0x0][0x1ac], !P0 ;  /* 0x00006b0000007a0c */ /* 0x000fc60004701270 */
[----:B------:R-:W-:-:S10]  /*0350*/  IMAD.WIDE R46, R45, R2, c[0x0][0x160] ;  /* 0x000058002d2e7625 */ /* 0x000fd400078e0202 */
[----:B------:R5:W4:Y:S01]  /*0360*/  @P0 LDG.E.EL.128 R4, [R46.64] ;  /* 0x000000062e040981 */ /* 0x000b22000c2e1d00 */
[----:B------:R-:W-:Y:S01]  /*0370*/  CS2R R8, SRZ ;  /* 0x0000000000087805 */ /* 0x000fe2000001ff00 */
[----:B------:R-:W-:Y:S01]  /*0380*/  CS2R R10, SRZ ;  /* 0x00000000000a7805 */ /* 0x000fe2000001ff00 */
[----:B------:R-:W-:-:S05]  /*0390*/  IMAD.WIDE R52, R45, R2, c[0x0][0x170] ;  /* 0x00005c002d347625 */ /* 0x000fca00078e0202 */
[----:B------:R0:W4:Y:S01]  /*03a0*/  @P0 LDG.E.EL.128 R8, [R52.64] ;  /* 0x0000000634080981 */ /* 0x000122000c2e1d00 */
[----:B------:R-:W-:Y:S01]  /*03b0*/  IMAD R48, R50, 0x41, R48 ;  /* 0x0000004132307824 */ /* 0x000fe200078e0230 */
[----:B------:R-:W-:Y:S01]  /*03c0*/  LOP3.LUT R43, R43, 0x3f, R40, 0xf8, !PT ;  /* 0x0000003f2b2b7812 */ /* 0x000fe200078ef828 */
[--C-:B--2---:R-:W-:Y:S02]  /*03d0*/  HADD2.F32 R41, -RZ, R36.reuse.H0_H0 ;  /* 0x20000024ff297230 */ /* 0x104fe40000004100 */
[----:B------:R-:W-:Y:S02]  /*03e0*/  HADD2.F32 R36, -RZ, R36.H1_H1 ;  /* 0x30000024ff247230 */ /* 0x000fe40000004100 */
[--C-:B---3--:R-:W-:Y:S02]  /*03f0*/  HADD2.F32 R0, -RZ, R28.reuse.H0_H0 ;  /* 0x2000001cff007230 */ /* 0x108fe40000004100 */
[----:B------:R-:W-:Y:S02]  /*0400*/  HADD2.F32 R55, -RZ, R28.H1_H1 ;  /* 0x3000001cff377230 */ /* 0x000fe40000004100 */
[----:B-----5:R-:W-:Y:S01]  /*0410*/  HADD2.F32 R47, -RZ, R32.H0_H0 ;  /* 0x20000020ff2f7230 */ /* 0x020fe20000004100 */
[----:B0-----:R-:W-:Y:S01]  /*0420*/  FADD R52, R0, R41 ;  /* 0x0000002900347221 */ /* 0x001fe20000000000 */
[----:B------:R-:W-:Y:S01]  /*0430*/  HADD2.F32 R42, -RZ, R37.H0_H0 ;  /* 0x20000025ff2a7230 */ /* 0x000fe20000004100 */
[----:B------:R-:W-:Y:S01]  /*0440*/  FADD R55, R55, R36 ;  /* 0x0000002437377221 */ /* 0x000fe20000000000 */
[--C-:B------:R-:W-:Y:S01]  /*0450*/  HADD2.F32 R51, -RZ, R29.reuse.H0_H0 ;  /* 0x2000001dff337230 */ /* 0x100fe20000004100 */
[----:B------:R-:W-:Y:S01]  /*0460*/  FFMA R47, R47, 0.125, R52 ;  /* 0x3e0000002f2f7823 */ /* 0x000fe20000000034 */
[----:B------:R-:W-:-:S02]  /*0470*/  HADD2.F32 R28, -RZ, R29.H1_H1 ;  /* 0x3000001dff1c7230 */ /* 0x000fc40000004100 */
[----:B------:R-:W-:Y:S02]  /*0480*/  HADD2.F32 R32, -RZ, R32.H1_H1 ;  /* 0x30000020ff207230 */ /* 0x000fe40000004100 */
[----:B------:R-:W-:Y:S02]  /*0490*/  HADD2.F32 R44, -RZ, R38.H0_H0 ;  /* 0x20000026ff2c7230 */ /* 0x000fe40000004100 */
[----:B------:R-:W-:Y:S02]  /*04a0*/  HADD2.F32 R29, -RZ, R30.H0_H0 ;  /* 0x2000001eff1d7230 */ /* 0x000fe40000004100 */
[----:B------:R-:W-:Y:S02]  /*04b0*/  HADD2.F32 R46, -RZ, R38.H1_H1 ;  /* 0x30000026ff2e7230 */ /* 0x000fe40000004100 */
[----:B------:R-:W-:Y:S02]  /*04c0*/  HADD2.F32 R49, -RZ, R30.H1_H1 ;  /* 0x3000001eff317230 */ /* 0x000fe40000004100 */
[----:B------:R-:W-:-:S02]  /*04d0*/  HADD2.F32 R52, -RZ, R33.H0_H0 ;  /* 0x20000021ff347230 */ /* 0x000fc40000004100 */
[----:B------:R-:W-:Y:S01]  /*04e0*/  HADD2.F32 R54, -RZ, R33.H1_H1 ;  /* 0x30000021ff367230 */ /* 0x000fe20000004100 */
[----:B------:R-:W-:Y:S01]  /*04f0*/  FADD R33, R51, R42 ;  /* 0x0000002a33217221 */ /* 0x000fe20000000000 */
[----:B------:R-:W-:Y:S01]  /*0500*/  HADD2.F32 R37, -RZ, R37.H1_H1 ;  /* 0x30000025ff257230 */ /* 0x000fe20000004100 */
[----:B------:R-:W-:Y:S01]  /*0510*/  FFMA R51, R32, 0.125, R55 ;  /* 0x3e00000020337823 */ /* 0x000fe20000000037 */
[--C-:B------:R-:W-:Y:S01]  /*0520*/  HADD2.F32 R53, -RZ, R31.reuse.H0_H0 ;  /* 0x2000001fff357230 */ /* 0x100fe20000004100 */
[----:B------:R-:W-:Y:S01]  /*0530*/  FADD R32, R29, R44 ;  /* 0x0000002c1d207221 */ /* 0x000fe20000000000 */
[----:B------:R-:W-:Y:S01]  /*0540*/  HADD2.F32 R0, -RZ, R31.H1_H1 ;  /* 0x3000001fff007230 */ /* 0x000fe20000004100 */
[----:B------:R-:W-:Y:S01]  /*0550*/  FADD R29, R49, R46 ;  /* 0x0000002e311d7221 */ /* 0x000fe20000000000 */
[--C-:B------:R-:W-:Y:S01]  /*0560*/  HADD2.F32 R31, -RZ, R34.reuse.H0_H0 ;  /* 0x20000022ff1f7230 */ /* 0x100fe20000004100 */
[----:B------:R-:W-:Y:S01]  /*0570*/  FADD R57, R28, R37 ;  /* 0x000000251c397221 */ /* 0x000fe20000000000 */
[----:B------:R-:W-:Y:S01]  /*0580*/  HADD2.F32 R34, -RZ, R34.H1_H1 ;  /* 0x30000022ff227230 */ /* 0x000fe20000004100 */
[----:B------:R-:W-:Y:S01]  /*0590*/  FFMA R55, R52, 0.125, R33 ;  /* 0x3e00000034377823 */ /* 0x000fe20000000021 */
[----:B------:R-:W-:Y:S01]  /*05a0*/  HADD2.F32 R38, -RZ, R39.H0_H0 ;  /* 0x20000027ff267230 */ /* 0x000fe20000004100 */
[----:B------:R-:W-:Y:S01]  /*05b0*/  FFMA R49, R31, 0.125, R32 ;  /* 0x3e0000001f317823 */ /* 0x000fe20000000020 */
[--C-:B------:R-:W-:Y:S01]  /*05c0*/  HADD2.F32 R32, -RZ, R13.reuse.H0_H0 ;  /* 0x2000000dff207230 */ /* 0x100fe20000004100 */
[----:B------:R-:W-:Y:S01]  /*05d0*/  FFMA R34, R34, 0.125, R29 ;  /* 0x3e00000022227823 */ /* 0x000fe2000000001d */
[----:B------:R-:W-:Y:S01]  /*05e0*/  HADD2.F32 R33, -RZ, R13.H1_H1 ;  /* 0x3000000dff217230 */ /* 0x000fe20000004100 */
[----:B------:R-:W-:Y:S01]  /*05f0*/  FFMA R52, R54, 0.125, R57 ;  /* 0x3e00000036347823 */ /* 0x000fe20000000039 */
[----:B------:R-:W-:-:S02]  /*0600*/  HADD2.F32 R39, -RZ, R39.H1_H1 ;  /* 0x30000027ff277230 */ /* 0x000fc40000004100 */
[--C-:B----4-:R-:W-:Y:S02]  /*0610*/  HADD2.F32 R13, -RZ, R20.reuse.H0_H0 ;  /* 0x20000014ff0d7230 */ /* 0x110fe40000004100 */
[----:B------:R-:W-:Y:S02]  /*0620*/  HADD2.F32 R29, -RZ, R20.H1_H1 ;  /* 0x30000014ff1d7230 */ /* 0x000fe40000004100 */
[--C-:B------:R-:W-:Y:S02]  /*0630*/  HADD2.F32 R56, -RZ, R12.reuse.H1_H1 ;  /* 0x3000000cff387230 */ /* 0x100fe40000004100 */
[--C-:B------:R-:W-:Y:S02]  /*0640*/  HADD2.F32 R31, -RZ, R21.reuse.H0_H0 ;  /* 0x20000015ff1f7230 */ /* 0x100fe40000004100 */
[----:B------:R-:W-:Y:S01]  /*0650*/  HADD2.F32 R20, -RZ, R21.H1_H1 ;  /* 0x30000015ff147230 */ /* 0x000fe20000004100 */
[----:B------:R-:W-:Y:S01]  /*0660*/  FADD R29, R29, R56 ;  /* 0x000000381d1d7221 */ /* 0x000fe20000000000 */
[----:B------:R-:W-:Y:S01]  /*0670*/  HADD2.F32 R54, -RZ, R12.H0_H0 ;  /* 0x2000000cff367230 */ /* 0x000fe20000004100 */
[----:B------:R-:W-:Y:S01]  /*0680*/  FADD R12, R31, R32 ;  /* 0x000000201f0c7221 */ /* 0x000fe20000000000 */
[--C-:B------:R-:W-:Y:S01]  /*0690*/  HADD2.F32 R30, -RZ, R35.reuse.H0_H0 ;  /* 0x20000023ff1e7230 */ /* 0x100fe20000004100 */
[----:B------:R-:W-:Y:S01]  /*06a0*/  FADD R21, R20, R33 ;  /* 0x0000002114157221 */ /* 0x000fe20000000000 */
[----:B------:R-:W-:Y:S01]  /*06b0*/  HADD2.F32 R28, -RZ, R35.H1_H1 ;  /* 0x30000023ff1c7230 */ /* 0x000fe20000004100 */
[----:B------:R-:W-:Y:S01]  /*06c0*/  FADD R35, R53, R38 ;  /* 0x0000002635237221 */ /* 0x000fe20000000000 */
[----:B------:R-:W-:Y:S01]  /*06d0*/  FADD R53, R0, R39 ;  /* 0x0000002700357221 */ /* 0x000fe20000000000 */
[--C-:B------:R-:W-:Y:S01]  /*06e0*/  HADD2.F32 R60, -RZ, R16.reuse.H1_H1 ;  /* 0x30000010ff3c7230 */ /* 0x100fe20000004100 */
[----:B------:R-:W-:Y:S01]  /*06f0*/  FADD R13, R13, R54 ;  /* 0x000000360d0d7221 */ /* 0x000fe20000000000 */
[--C-:B------:R-:W-:Y:S01]  /*0700*/  HADD2.F32 R59, -RZ, R17.reuse.H0_H0 ;  /* 0x20000011ff3b7230 */ /* 0x100fe20000004100 */
[----:B------:R-:W-:Y:S01]  /*0710*/  FFMA R35, R30, 0.125, R35 ;  /* 0x3e0000001e237823 */ /* 0x000fe20000000023 */
[----:B------:R-:W-:Y:S01]  /*0720*/  HADD2.F32 R58, -RZ, R17.H1_H1 ;  /* 0x30000011ff3a7230 */ /* 0x000fe20000004100 */
[----:B------:R-:W-:Y:S01]  /*0730*/  FFMA R60, R60, 0.125, R29 ;  /* 0x3e0000003c3c7823 */ /* 0x000fe2000000001d */
[----:B------:R-:W-:Y:S01]  /*0740*/  HADD2.F32 R0, -RZ, R16.H0_H0 ;  /* 0x20000010ff007230 */ /* 0x000fe20000004100 */
[----:B------:R-:W-:Y:S01]  /*0750*/  FFMA R59, R59, 0.125, R12 ;  /* 0x3e0000003b3b7823 */ /* 0x000fe2000000000c */
[----:B------:R-:W-:Y:S01]  /*0760*/  HADD2.F32 R20, -RZ, R14.H1_H1 ;  /* 0x3000000eff147230 */ /* 0x000fe20000004100 */
[----:B------:R-:W-:Y:S01]  /*0770*/  FFMA R58, R58, 0.125, R21 ;  /* 0x3e0000003a3a7823 */ /* 0x000fe20000000015 */
[----:B------:R-:W-:Y:S01]  /*0780*/  HADD2.F32 R21, -RZ, R15.H0_H0 ;  /* 0x2000000fff157230 */ /* 0x000fe20000004100 */
[----:B------:R-:W-:Y:S01]  /*0790*/  FFMA R17, R0, 0.125, R13 ;  /* 0x3e00000000117823 */ /* 0x000fe2000000000d */
[----:B------:R-:W-:Y:S01]  /*07a0*/  HADD2.F32 R29, -RZ, R22.H1_H1 ;  /* 0x30000016ff1d7230 */ /* 0x000fe20000004100 */
[----:B------:R-:W-:Y:S01]  /*07b0*/  FFMA R53, R28, 0.125, R53 ;  /* 0x3e0000001c357823 */ /* 0x000fe20000000035 */
[----:B------:R-:W-:-:S02]  /*07c0*/  HADD2.F32 R12, -RZ, R23.H0_H0 ;  /* 0x20000017ff0c7230 */ /* 0x000fc40000004100 */
[----:B------:R-:W-:Y:S01]  /*07d0*/  HADD2.F32 R16, -RZ, R14.H0_H0 ;  /* 0x2000000eff107230 */ /* 0x000fe20000004100 */
[----:B------:R-:W-:Y:S01]  /*07e0*/  FADD R29, R29, R20 ;  /* 0x000000141d1d7221 */ /* 0x000fe20000000000 */
[----:B------:R-:W-:Y:S01]  /*07f0*/  HADD2.F32 R13, -RZ, R22.H0_H0 ;  /* 0x20000016ff0d7230 */ /* 0x000fe20000004100 */
[----:B------:R-:W-:Y:S01]  /*0800*/  FADD R31, R12, R21 ;  /* 0x000000150c1f7221 */ /* 0x000fe20000000000 */
[--C-:B------:R-:W-:Y:S02]  /*0810*/  HADD2.F32 R0, -RZ, R18.reuse.H0_H0 ;  /* 0x20000012ff007230 */ /* 0x100fe40000004100 */
[----:B------:R-:W-:Y:S01]  /*0820*/  HADD2.F32 R18, -RZ, R18.H1_H1 ;  /* 0x30000012ff127230 */ /* 0x000fe20000004100 */
[----:B------:R-:W-:Y:S01]  /*0830*/  FADD R13, R13, R16 ;  /* 0x000000100d0d7221 */ /* 0x000fe20000000000 */
[----:B------:R-:W-:-:S03]  /*0840*/  HADD2.F32 R14, -RZ, R19.H0_H0 ;  /* 0x20000013ff0e7230 */ /* 0x000fc60000004100 */
[----:B------:R-:W-:Y:S01]  /*0850*/  FFMA R18, R18, 0.125, R29 ;  /* 0x3e00000012127823 */ /* 0x000fe2000000001d */
[----:B------:R-:W-:Y:S01]  /*0860*/  FFMA R0, R0, 0.125, R13 ;  /* 0x3e00000000007823 */ /* 0x000fe2000000000d */
[----:B------:R-:W-:Y:S01]  /*0870*/  FFMA R14, R14, 0.125, R31 ;  /* 0x3e0000000e0e7823 */ /* 0x000fe2000000001f */
[----:B------:R-:W-:Y:S01]  /*0880*/  CS2R R28, SRZ ;  /* 0x00000000001c7805 */ /* 0x000fe2000001ff00 */
[----:B------:R-:W-:Y:S01]  /*0890*/  CS2R R30, SRZ ;  /* 0x00000000001e7805 */ /* 0x000fe2000001ff00 */
[----:B------:R-:W-:Y:S01]  /*08a0*/  IMAD.WIDE R12, R45, R2, c[0x0][0x178] ;  /* 0x00005e002d0c7625 */ /* 0x000fe200078e0202 */
[----:B------:R-:W-:-:S04]  /*08b0*/  IABS R22, c[0x0][0x1a0] ;  /* 0x0000680000167a13 */ /* 0x000fc80000000000 */
[----:B------:R0:W2:Y:S01]  /*08c0*/  @P0 LDG.E.EL.128 R28, [R12.64] ;  /* 0x000000060c1c0981 */ /* 0x0000a2000c2e1d00 */
[----:B------:R-:W1:Y:S01]  /*08d0*/  I2F.RP R61, R22 ;  /* 0x00000016003d7306 */ /* 0x000e620000209400 */
[----:B------:R-:W-:Y:S02]  /*08e0*/  HADD2.F32 R57, -RZ, R15.H1_H1 ;  /* 0x3000000fff397230 */ /* 0x000fe40000004100 */
[----:B------:R-:W-:Y:S02]  /*08f0*/  HADD2.F32 R23, -RZ, R23.H1_H1 ;  /* 0x30000017ff177230 */ /* 0x000fe40000004100 */
[----:B------:R-:W-:Y:S02]  /*0900*/  HADD2.F32 R15, -RZ, R19.H1_H1 ;  /* 0x30000013ff0f7230 */ /* 0x000fe40000004100 */
[--C-:B------:R-:W-:Y:S01]  /*0910*/  HADD2.F32 R19, -RZ, R24.reuse.H1_H1 ;  /* 0x30000018ff137230 */ /* 0x100fe20000004100 */
[----:B------:R-:W-:Y:S01]  /*0920*/  FADD R23, R23, R57 ;  /* 0x0000003917177221 */ /* 0x000fe20000000000 */
[----:B0-----:R-:W-:-:S02]  /*0930*/  HADD2.F32 R12, -RZ, R24.H0_H0 ;  /* 0x20000018ff0c7230 */ /* 0x001fc40000004100 */
[----:B------:R-:W-:Y:S01]  /*0940*/  HADD2.F32 R50, -RZ, R25.H0_H0 ;  /* 0x20000019ff327230 */ /* 0x000fe20000004100 */
[----:B------:R-:W-:Y:S01]  /*0950*/  FFMA R15, R15, 0.125, R23 ;  /* 0x3e0000000f0f7823 */ /* 0x000fe20000000017 */
[----:B------:R-:W-:Y:S01]  /*0960*/  FADD R51, R19, R51 ;  /* 0x0000003313337221 */ /* 0x000fe20000000000 */
[----:B------:R-:W-:Y:S01]  /*0970*/  FADD R24, R12, R47 ;  /* 0x0000002f0c187221 */ /* 0x000fe20000000000 */
[----:B------:R-:W-:Y:S01]  /*0980*/  MOV R12, RZ ;  /* 0x000000ff000c7202 */ /* 0x000fe20000000f00 */
[----:B-1----:R-:W0:Y:S01]  /*0990*/  MUFU.RCP R61, R61 ;  /* 0x0000003d003d7308 */ /* 0x002e220000001000 */
[----:B------:R-:W-:Y:S01]  /*09a0*/  FADD R50, R50, R55 ;  /* 0x0000003732327221 */ /* 0x000fe20000000000 */
[----:B------:R-:W-:Y:S01]  /*09b0*/  HADD2.F32 R19, -RZ, R26.H1_H1 ;  /* 0x3000001aff137230 */ /* 0x000fe20000004100 */
[----:B------:R-:W-:Y:S01]  /*09c0*/  FADD R24, R17, R24 ;  /* 0x0000001811187221 */ /* 0x000fe20000000000 */
[----:B------:R-:W-:Y:S01]  /*09d0*/  FADD R51, R60, R51 ;  /* 0x000000333c337221 */ /* 0x000fe20000000000 */
[----:B------:R-:W-:-:S02]  /*09e0*/  FADD R50, R59, R50 ;  /* 0x000000323b327221 */ /* 0x000fc40000000000 */
[----:B------:R-:W-:Y:S02]  /*09f0*/  FADD R19, R19, R34 ;  /* 0x0000002213137221 */ /* 0x000fe40000000000 */
[----:B------:R-:W-:Y:S02]  /*0a00*/  F2FP.F16.F32.PACK_AB R24, R51, R24 ;  /* 0x000000183318723e */ /* 0x000fe400000000ff */
[----:B0-----:R-:W-:-:S04]  /*0a10*/  IADD3 R61, R61, 0xffffffe, RZ ;  /* 0x0ffffffe3d3d7810 */ /* 0x001fc80007ffe0ff */
[----:B------:R-:W0:Y:S02]  /*0a20*/  F2I.FTZ.U32.TRUNC.NTZ R13, R61 ;  /* 0x0000003d000d7305 */ /* 0x000e24000021f000 */
[----:B0-----:R-:W-:-:S04]  /*0a30*/  IMAD.MOV R23, RZ, RZ, -R13 ;  /* 0x000000ffff177224 */ /* 0x001fc800078e0a0d */
[----:B------:R-:W-:-:S04]  /*0a40*/  IMAD R23, R23, R22, RZ ;  /* 0x0000001617177224 */ /* 0x000fc800078e02ff */
[----:B------:R-:W-:-:S04]  /*0a50*/  IMAD.HI.U32 R23, R13, R23, R12 ;  /* 0x000000170d177227 */ /* 0x000fc800078e000c */
[----:B------:R-:W-:Y:S02]  /*0a60*/  HADD2.F32 R13, -RZ, R25.H1_H1 ;  /* 0x30000019ff0d7230 */ /* 0x000fe40000004100 */
[----:B------:R-:W-:Y:S02]  /*0a70*/  HADD2.F32 R12, -RZ, R26.H0_H0 ;  /* 0x2000001aff0c7230 */ /* 0x000fe40000004100 */
[--C-:B------:R-:W-:Y:S01]  /*0a80*/  HADD2.F32 R26, -RZ, R27.reuse.H1_H1 ;  /* 0x3000001bff1a7230 */ /* 0x100fe20000004100 */
[----:B------:R-:W-:Y:S02]  /*0a90*/  FADD R13, R13, R52 ;  /* 0x000000340d0d7221 */ /* 0x000fe40000000000 */
[----:B------:R-:W-:Y:S01]  /*0aa0*/  FADD R49, R12, R49 ;  /* 0x000000310c317221 */ /* 0x000fe20000000000 */
[----:B------:R-:W-:Y:S01]  /*0ab0*/  HADD2.F32 R12, -RZ, R27.H0_H0 ;  /* 0x2000001bff0c7230 */ /* 0x000fe20000004100 */
[----:B------:R-:W-:Y:S01]  /*0ac0*/  FADD R13, R58, R13 ;  /* 0x0000000d3a0d7221 */ /* 0x000fe20000000000 */
[----:B------:R-:W-:Y:S01]  /*0ad0*/  FADD R26, R26, R53 ;  /* 0x000000351a1a7221 */ /* 0x000fe20000000000 */
[----:B------:R-:W-:Y:S01]  /*0ae0*/  FADD R25, R0, R49 ;  /* 0x0000003100197221 */ /* 0x000fe20000000000 */
[----:B------:R-:W-:Y:S01]  /*0af0*/  IMAD.SHL.U32 R0, R48, 0x2, RZ ;  /* 0x0000000230007824 */ /* 0x000fe200078e00ff */
[----:B------:R-:W-:Y:S01]  /*0b00*/  FADD R17, R12, R35 ;  /* 0x000000230c117221 */ /* 0x000fe20000000000 */
[----:B------:R-:W-:Y:S01]  /*0b10*/  F2FP.F16.F32.PACK_AB R13, R13, R50 ;  /* 0x000000320d0d723e */ /* 0x000fe200000000ff */
[----:B------:R-:W-:Y:S01]  /*0b20*/  FADD R12, R18, R19 ;  /* 0x00000013120c7221 */ /* 0x000fe20000000000 */
[--C-:B------:R-:W-:Y:S01]  /*0b30*/  FADD R18, R15, R26.reuse ;  /* 0x0000001a0f127221 */ /* 0x100fe20000000000 */
[----:B------:R-:W-:Y:S01]  /*0b40*/  FADD R17, R14, R17 ;  /* 0x000000110e117221 */ /* 0x000fe20000000000 */
[C---:B------:R-:W-:Y:S01]  /*0b50*/  PRMT R26, R13.reuse, 0x7610, R26 ;  /* 0x000076100d1a7816 */ /* 0x040fe2000000001a */
[--C-:B------:R-:W-:Y:S01]  /*0b60*/  HADD2.F32 R15, -RZ, R4.reuse.H1_H1 ;  /* 0x30000004ff0f7230 */ /* 0x100fe20000004100 */
[----:B------:R-:W-:Y:S01]  /*0b70*/  PRMT R34, R13, 0x7632, R34 ;  /* 0x000076320d227816 */ /* 0x000fe20000000022 */
[----:B------:R-:W-:Y:S01]  /*0b80*/  HADD2.F32 R13, -RZ, R4.H0_H0 ;  /* 0x20000004ff0d7230 */ /* 0x000fe20000004100 */
[----:B------:R-:W-:Y:S01]  /*0b90*/  PRMT R14, R24, 0x7632, R14 ;  /* 0x00007632180e7816 */ /* 0x000fe2000000000e */
[----:B------:R0:W-:Y:S01]  /*0ba0*/  STS.U16 [R0], R24 ;  /* 0x0000001800007388 */ /* 0x0001e20000000400 */
[----:B------:R-:W-:Y:S01]  /*0bb0*/  F2FP.F16.F32.PACK_AB R25, R12, R25 ;  /* 0x000000190c19723e */ /* 0x000fe200000000ff */
[----:B------:R-:W-:Y:S01]  /*0bc0*/  FADD R56, R56, R15 ;  /* 0x0000000f38387221 */ /* 0x000fe20000000000 */
[----:B------:R-:W-:Y:S01]  /*0bd0*/  FADD R54, R54, R13 ;  /* 0x0000000d36367221 */ /* 0x000fe20000000000 */
[----:B------:R1:W-:Y:S01]  /*0be0*/  STS.U16 [R0+0x2], R14 ;  /* 0x0000020e00007388 */ /* 0x0003e20000000400 */
[----:B------:R-:W-:Y:S01]  /*0bf0*/  SHF.R.U32.HI R58, RZ, 0x6, R40 ;  /* 0x00000006ff3a7819 */ /* 0x000fe20000011628 */
[----:B------:R-:W-:Y:S01]  /*0c00*/  CS2R R12, SRZ ;  /* 0x00000000000c7805 */ /* 0x000fe2000001ff00 */
[----:B------:R-:W-:Y:S01]  /*0c10*/  HADD2.F32 R19, -RZ, R5.H0_H0 ;  /* 0x20000005ff137230 */ /* 0x000fe20000004100 */
[----:B------:R3:W-:Y:S01]  /*0c20*/  STS.U16 [R0+0x4], R26 ;  /* 0x0000041a00007388 */ /* 0x0007e20000000400 */
[----:B------:R-:W-:-:S02]  /*0c30*/  HADD2.F32 R27, -RZ, R6.H0_H0 ;  /* 0x20000006ff1b7230 */ /* 0x000fc40000004100 */
[----:B0-----:R-:W-:Y:S01]  /*0c40*/  HADD2.F32 R24, -RZ, R5.H1_H1 ;  /* 0x30000005ff187230 */ /* 0x001fe20000004100 */
[----:B------:R0:W-:Y:S01]  /*0c50*/  STS.U16 [R0+0x8], R25 ;  /* 0x0000081900007388 */ /* 0x0001e20000000400 */
[----:B------:R-:W-:Y:S01]  /*0c60*/  IMAD.WIDE R4, R45, R2, c[0x0][0x188] ;  /* 0x000062002d047625 */ /* 0x000fe200078e0202 */
[----:B-1----:R-:W-:Y:S01]  /*0c70*/  CS2R R14, SRZ ;  /* 0x00000000000e7805 */ /* 0x002fe2000001ff00 */
[----:B------:R-:W-:Y:S01]  /*0c80*/  SGXT.U32 R58, R58, 0x2 ;  /* 0x000000023a3a781a */ /* 0x000fe20000000000 */
[----:B------:R-:W-:Y:S01]  /*0c90*/  FADD R33, R33, R24 ;  /* 0x0000001821217221 */ /* 0x000fe20000000000 */
[----:B------:R-:W-:Y:S01]  /*0ca0*/  FADD R32, R32, R19 ;  /* 0x0000001320207221 */ /* 0x000fe20000000000 */
[----:B---3--:R-:W-:Y:S01]  /*0cb0*/  F2FP.F16.F32.PACK_AB R26, R18, R17 ;  /* 0x00000011121a723e */ /* 0x008fe200000000ff */
[----:B------:R-:W-:Y:S01]  /*0cc0*/  FADD R24, R16, R27 ;  /* 0x0000001b10187221 */ /* 0x000fe20000000000 */
[----:B------:R1:W3:Y:S01]  /*0cd0*/  @P0 LDG.E.EL.128 R12, [R4.64] ;  /* 0x00000006040c0981 */ /* 0x0002e2000c2e1d00 */
[----:B------:R-:W-:Y:S01]  /*0ce0*/  CS2R R16, SRZ ;  /* 0x0000000000107805 */ /* 0x000fe2000001ff00 */
[----:B------:R-:W-:Y:S01]  /*0cf0*/  CS2R R18, SRZ ;  /* 0x0000000000127805 */ /* 0x000fe2000001ff00 */
[----:B------:R-:W-:Y:S01]  /*0d00*/  PRMT R6, R25, 0x7632, R6 ;  /* 0x0000763219067816 */ /* 0x000fe20000000006 */
[----:B------:R-:W-:Y:S01]  /*0d10*/  STS.U16 [R0+0x6], R34 ;  /* 0x0000062200007388 */ /* 0x000fe20000000400 */
[----:B------:R-:W-:-:S02]  /*0d20*/  LOP3.LUT R55, R3, c[0x0][0x1a0], R58, 0x36, !PT ;  /* 0x0000680003377a12 */ /* 0x000fc400078e363a */
[C---:B0-----:R-:W-:Y:S02]  /*0d30*/  PRMT R25, R26.reuse, 0x7610, R25 ;  /* 0x000076101a197816 */ /* 0x041fe40000000019 */
[----:B------:R-:W-:Y:S01]  /*0d40*/  PRMT R27, R26, 0x7632, R27 ;  /* 0x000076321a1b7816 */ /* 0x000fe2000000001b */
[----:B-1----:R-:W-:Y:S01]  /*0d50*/  IMAD.WIDE R4, R45, R2, c[0x0][0x190] ;  /* 0x000064002d047625 */ /* 0x002fe200078e0202 */
[----:B------:R-:W-:Y:S02]  /*0d60*/  LOP3.LUT R45, R3, R58, RZ, 0xfc, !PT ;  /* 0x0000003a032d7212 */ /* 0x000fe400078efcff */
[----:B------:R-:W-:Y:S02]  /*0d70*/  LOP3.LUT R47, R40, 0x3f, RZ, 0xc0, !PT ;  /* 0x0000003f282f7812 */ /* 0x000fe400078ec0ff */
[----:B------:R-:W-:Y:S01]  /*0d80*/  ISETP.GE.AND P1, PT, R55, RZ, PT ;  /* 0x000000ff3700720c */ /* 0x000fe20003f26270 */
[----:B------:R0:W-:Y:S01]  /*0d90*/  STS.U16 [R0+0xc], R25 ;  /* 0x00000c1900007388 */ /* 0x0001e20000000400 */
[----:B------:R-:W-:Y:S01]  /*0da0*/  IABS R55, R45 ;  /* 0x0000002d00377213 */ /* 0x000fe20000000000 */
[----:B------:R-:W-:Y:S01]  /*0db0*/  IMAD R47, R58, 0x41, R47 ;  /* 0x000000413a2f7824 */ /* 0x000fe200078e022f */
[C-C-:B------:R-:W-:Y:S01]  /*0dc0*/  LOP3.LUT R51, R3.reuse, 0x4, R58.reuse, 0xfe, !PT ;  /* 0x0000000403337812 */ /* 0x140fe200078efe3a */
[----:B------:R1:W-:Y:S01]  /*0dd0*/  STS.U16 [R0+0xe], R27 ;  /* 0x00000e1b00007388 */ /* 0x0003e20000000400 */
[----:B------:R-:W-:-:S02]  /*0de0*/  LOP3.LUT R40, R3, 0x8, R58, 0xfe, !PT ;  /* 0x0000000803287812 */ /* 0x000fc400078efe3a */
[C-C-:B------:R-:W-:Y:S01]  /*0df0*/  LOP3.LUT R52, R3.reuse, 0xc, R58.reuse, 0xfe, !PT ;  /* 0x0000000c03347812 */ /* 0x140fe200078efe3a */
[----:B------:R4:W5:Y:S01]  /*0e00*/  @P0 LDG.E.EL.128 R16, [R4.64] ;  /* 0x0000000604100981 */ /* 0x000962000c2e1d00 */
[C-C-:B------:R-:W-:Y:S02]  /*0e10*/  LOP3.LUT R26, R3.reuse, 0x10, R58.reuse, 0xfe, !PT ;  /* 0x00000010031a7812 */ /* 0x140fe400078efe3a */
[C-C-:B------:R-:W-:Y:S02]  /*0e20*/  LOP3.LUT R53, R3.reuse, 0x14, R58.reuse, 0xfe, !PT ;  /* 0x0000001403357812 */ /* 0x140fe400078efe3a */
[C-C-:B------:R-:W-:Y:S02]  /*0e30*/  LOP3.LUT R50, R3.reuse, 0x18, R58.reuse, 0xfe, !PT ;  /* 0x0000001803327812 */ /* 0x140fe400078efe3a */
[C-C-:B------:R-:W-:Y:S02]  /*0e40*/  LOP3.LUT R49, R3.reuse, 0x1c, R58.reuse, 0xfe, !PT ;  /* 0x0000001c03317812 */ /* 0x140fe400078efe3a */
[----:B0-----:R-:W-:-:S02]  /*0e50*/  LOP3.LUT R25, R3, 0x20, R58, 0xfe, !PT ;  /* 0x0000002003197812 */ /* 0x001fc400078efe3a */
[C-C-:B----4-:R-:W-:Y:S02]  /*0e60*/  LOP3.LUT R4, R3.reuse, 0x24, R58.reuse, 0xfe, !PT ;  /* 0x0000002403047812 */ /* 0x150fe400078efe3a */
[C-C-:B------:R-:W-:Y:S02]  /*0e70*/  LOP3.LUT R48, R3.reuse, 0x28, R58.reuse, 0xfe, !PT ;  /* 0x0000002803307812 */ /* 0x140fe400078efe3a */
[C-C-:B------:R-:W-:Y:S02]  /*0e80*/  LOP3.LUT R35, R3.reuse, 0x2c, R58.reuse, 0xfe, !PT ;  /* 0x0000002c03237812 */ /* 0x140fe400078efe3a */
[C-C-:B------:R-:W-:Y:S02]  /*0e90*/  LOP3.LUT R34, R3.reuse, 0x30, R58.reuse, 0xfe, !PT ;  /* 0x0000003003227812 */ /* 0x140fe400078efe3a */
[C-C-:B------:R-:W-:Y:S02]  /*0ea0*/  LOP3.LUT R5, R3.reuse, 0x34, R58.reuse, 0xfe, !PT ;  /* 0x0000003403057812 */ /* 0x140fe400078efe3a */
[C-C-:B-1----:R-:W-:Y:S01]  /*0eb0*/  LOP3.LUT R27, R3.reuse, 0x38, R58.reuse, 0xfe, !PT ;  /* 0x00000038031b7812 */ /* 0x142fe200078efe3a */
[----:B------:R0:W-:Y:S01]  /*0ec0*/  STS.U16 [R0+0xa], R6 ;  /* 0x00000a0600007388 */ /* 0x0001e20000000400 */
[----:B------:R-:W-:Y:S01]  /*0ed0*/  LOP3.LUT R3, R3, 0x3c, R58, 0xfe, !PT ;  /* 0x0000003c03037812 */ /* 0x000fe200078efe3a */
[----:B------:R-:W-:-:S02]  /*0ee0*/  HADD2.F32 R59, -RZ, R6.H1_H1 ;  /* 0x30000006ff3b7230 */ /* 0x000fc40000004100 */
[----:B------:R-:W-:Y:S02]  /*0ef0*/  HADD2.F32 R58, -RZ, R7.H0_H0 ;  /* 0x20000007ff3a7230 */ /* 0x000fe40000004100 */
[----:B0-----:R-:W-:-:S03]  /*0f00*/  IMAD.HI.U32 R6, R23, R55, RZ ;  /* 0x0000003717067227 */ /* 0x001fc600078e00ff */
[----:B------:R-:W-:Y:S02]  /*0f10*/  FADD R21, R21, R58 ;  /* 0x0000003a15157221 */ /* 0x000fe40000000000 */
[----:B------:R-:W-:-:S05]  /*0f20*/  IADD3 R58, -R6, RZ, RZ ;  /* 0x000000ff063a7210 */ /* 0x000fca0007ffe1ff */
[C---:B------:R-:W-:Y:S01]  /*0f30*/  IMAD R55, R22.reuse, R58, R55 ;  /* 0x0000003a16377224 */ /* 0x040fe200078e0237 */
[----:B------:R-:W-:Y:S06]  /*0f40*/  BAR.SYNC 0x0 ;  /* 0x0000000000007b1d */ /* 0x000fec0000000000 */
[----:B------:R-:W-:Y:S01]  /*0f50*/  ISETP.GT.U32.AND P0, PT, R22, R55, PT ;  /* 0x000000371600720c */ /* 0x000fe20003f04070 */
[----:B------:R-:W-:-:S12]  /*0f60*/  HADD2.F32 R58, -RZ, R7.H1_H1 ;  /* 0x30000007ff3a7230 */ /* 0x000fd80000004100 */
[----:B------:R-:W-:-:S05]  /*0f70*/  @!P0 IMAD.IADD R55, R55, 0x1, -R22 ;  /* 0x0000000137378824 */ /* 0x000fca00078e0a16 */
[----:B------:R-:W-:Y:S02]  /*0f80*/  ISETP.GE.U32.AND P3, PT, R55, R22, PT ;  /* 0x000000163700720c */ /* 0x000fe40003f66070 */
[----:B------:R-:W-:Y:S01]  /*0f90*/  IABS R55, R51 ;  /* 0x0000003300377213 */ /* 0x000fe20000000000 */
[----:B------:R-:W-:-:S04]  /*0fa0*/  FADD R57, R57, R58 ;  /* 0x0000003a39397221 */ /* 0x000fc80000000000 */
[----:B------:R-:W-:-:S05]  /*0fb0*/  IMAD.HI.U32 R7, R23, R55, RZ ;  /* 0x0000003717077227 */ /* 0x000fca00078e00ff */
[----:B------:R-:W-:-:S05]  /*0fc0*/  IADD3 R58, -R7, RZ, RZ ;  /* 0x000000ff073a7210 */ /* 0x000fca0007ffe1ff */
[----:B------:R-:W-:-:S05]  /*0fd0*/  IMAD R55, R22, R58, R55 ;  /* 0x0000003a16377224 */ /* 0x000fca00078e0237 */
[----:B------:R-:W-:Y:S01]  /*0fe0*/  ISETP.GT.U32.AND P2, PT, R22, R55, PT ;  /* 0x000000371600720c */ /* 0x000fe20003f44070 */
[----:B------:R-:W-:Y:S01]  /*0ff0*/  FADD R20, R20, R59 ;  /* 0x0000003b14147221 */ /* 0x000fe20000000000 */
[----:B------:R-:W-:-:S11]  /*1000*/  HADD2.F32 R59, -RZ, R8.H0_H0 ;  /* 0x20000008ff3b7230 */ /* 0x000fd60000004100 */
[----:B------:R-:W-:Y:S01]  /*1010*/  @!P2 IMAD.IADD R55, R55, 0x1, -R22 ;  /* 0x000000013737a824 */ /* 0x000fe200078e0a16 */
[----:B------:R-:W-:-:S04]  /*1020*/  FFMA R54, R59, 0.125, R54 ;  /* 0x3e0000003b367823 */ /* 0x000fc80000000036 */
[----:B------:R-:W-:Y:S02]  /*1030*/  ISETP.GE.U32.AND P4, PT, R55, R22, PT ;  /* 0x000000163700720c */ /* 0x000fe40003f86070 */
[----:B------:R-:W-:Y:S01]  /*1040*/  IABS R55, R40 ;  /* 0x0000002800377213 */ /* 0x000fe20000000000 */
[----:B------:R-:W-:-:S04]  /*1050*/  HADD2.F32 R59, -RZ, R8.H1_H1 ;  /* 0x30000008ff3b7230 */ /* 0x000fc80000004100 */
[----:B------:R-:W-:-:S05]  /*1060*/  IMAD.HI.U32 R8, R23, R55, RZ ;  /* 0x0000003717087227 */ /* 0x000fca00078e00ff */
[----:B------:R-:W-:-:S05]  /*1070*/  IADD3 R58, -R8, RZ, RZ ;  /* 0x000000ff083a7210 */ /* 0x000fca0007ffe1ff */
[----:B------:R-:W-:-:S05]  /*1080*/  IMAD R55, R22, R58, R55 ;  /* 0x0000003a16377224 */ /* 0x000fca00078e0237 */
[----:B------:R-:W-:Y:S01]  /*1090*/  ISETP.GT.U32.AND P5, PT, R22, R55, PT ;  /* 0x000000371600720c */ /* 0x000fe20003fa4070 */
[----:B------:R-:W-:Y:S01]  /*10a0*/  FFMA R56, R59, 0.125, R56 ;  /* 0x3e0000003b387823 */ /* 0x000fe20000000038 */
[----:B------:R-:W-:-:S11]  /*10b0*/  HADD2.F32 R59, -RZ, R9.H0_H0 ;  /* 0x20000009ff3b7230 */ /* 0x000fd60000004100 */
[----:B------:R-:W-:-:S05]  /*10c0*/  @!P5 IMAD.IADD R55, R55, 0x1, -R22 ;  /* 0x000000013737d824 */ /* 0x000fca00078e0a16 */
[----:B------:R-:W-:Y:S02]  /*10d0*/  ISETP.GE.U32.AND P6, PT, R55, R22, PT ;  /* 0x000000163700720c */ /* 0x000fe40003fc6070 */
[----:B------:R-:W-:Y:S01]  /*10e0*/  IABS R55, R52 ;  /* 0x0000003400377213 */ /* 0x000fe20000000000 */
[----:B------:R-:W-:-:S04]  /*10f0*/  HADD2.F32 R58, -RZ, R9.H1_H1 ;  /* 0x30000009ff3a7230 */ /* 0x000fc80000004100 */
[----:B------:R-:W-:Y:S01]  /*1100*/  IMAD.HI.U32 R9, R23, R55, RZ ;  /* 0x0000003717097227 */ /* 0x000fe200078e00ff */
[----:B------:R-:W-:-:S04]  /*1110*/  FFMA R33, R58, 0.125, R33 ;  /* 0x3e0000003a217823 */ /* 0x000fc80000000021 */
[----:B------:R-:W-:-:S05]  /*1120*/  IADD3 R58, -R9, RZ, RZ ;  /* 0x000000ff093a7210 */ /* 0x000fca0007ffe1ff */
[----:B------:R-:W-:Y:S01]  /*1130*/  IMAD R55, R22, R58, R55 ;  /* 0x0000003a16377224 */ /* 0x000fe200078e0237 */
[----:B------:R-:W-:-:S04]  /*1140*/  @!P0 IADD3 R6, R6, 0x1, RZ ;  /* 0x0000000106068810 */ /* 0x000fc80007ffe0ff */
[----:B------:R-:W-:Y:S01]  /*1150*/  ISETP.GT.U32.AND P0, PT, R22, R55, PT ;  /* 0x000000371600720c */ /* 0x000fe20003f04070 */
[----:B------:R-:W-:Y:S01]  /*1160*/  FFMA R32, R59, 0.125, R32 ;  /* 0x3e0000003b207823 */ /* 0x000fe20000000020 */
[----:B------:R-:W-:Y:S01]  /*1170*/  HADD2.F32 R59, -RZ, R10.H0_H0 ;  /* 0x2000000aff3b7230 */ /* 0x000fe20000004100 */
[----:B------:R-:W-:-:S10]  /*1180*/  @P3 IADD3 R6, R6, 0x1, RZ ;  /* 0x0000000106063810 */ /* 0x000fd40007ffe0ff */
[----:B------:R-:W-:Y:S01]  /*1190*/  @!P0 IMAD.IADD R55, R55, 0x1, -R22 ;  /* 0x0000000137378824 */ /* 0x000fe200078e0a16 */
[----:B------:R-:W-:-:S04]  /*11a0*/  FFMA R24, R59, 0.125, R24 ;  /* 0x3e0000003b187823 */ /* 0x000fc80000000018 */
[----:B------:R-:W-:Y:S02]  /*11b0*/  ISETP.GE.U32.AND P3, PT, R55, R22, PT ;  /* 0x000000163700720c */ /* 0x000fe40003f66070 */
[----:B------:R-:W-:Y:S01]  /*11c0*/  IABS R55, R26 ;  /* 0x0000001a00377213 */ /* 0x000fe20000000000 */
[----:B------:R-:W-:Y:S02]  /*11d0*/  HADD2.F32 R59, -RZ, R10.H1_H1 ;  /* 0x3000000aff3b7230 */ /* 0x000fe40000004100 */
[----:B------:R-:W-:Y:S02]  /*11e0*/  HADD2.F32 R58, -RZ, R11.H0_H0 ;  /* 0x2000000bff3a7230 */ /* 0x000fe40000004100 */
[----:B------:R-:W-:-:S03]  /*11f0*/  IMAD.HI.U32 R10, R23, R55, RZ ;  /* 0x00000037170a7227 */ /* 0x000fc600078e00ff */
[----:B------:R-:W-:Y:S02]  /*1200*/  FFMA R21, R58, 0.125, R21 ;  /* 0x3e0000003a157823 */ /* 0x000fe40000000015 */
[----:B------:R-:W-:Y:S01]  /*1210*/  IADD3 R58, -R10, RZ, RZ ;  /* 0x000000ff0a3a7210 */ /* 0x000fe20007ffe1ff */
[----:B------:R-:W-:-:S04]  /*1220*/  @!P1 IMAD.MOV R6, RZ, RZ, -R6 ;  /* 0x000000ffff069224 */ /* 0x000fc800078e0a06 */
[----:B------:R-:W-:-:S05]  /*1230*/  IMAD R55, R22, R58, R55 ;  /* 0x0000003a16377224 */ /* 0x000fca00078e0237 */
[----:B------:R-:W-:Y:S01]  /*1240*/  ISETP.GT.U32.AND P1, PT, R22, R55, PT ;  /* 0x000000371600720c */ /* 0x000fe20003f24070 */
[----:B------:R-:W-:Y:S01]  /*1250*/  HADD2.F32 R58, -RZ, R11.H1_H1 ;  /* 0x3000000bff3a7230 */ /* 0x000fe20000004100 */
[----:B------:R-:W-:-:S04]  /*1260*/  @!P2 IADD3 R7, R7, 0x1, RZ ;  /* 0x000000010707a810 */ /* 0x000fc80007ffe0ff */
[----:B------:R-:W-:-:S07]  /*1270*/  FFMA R57, R58, 0.125, R57 ;  /* 0x3e0000003a397823 */ /* 0x000fce0000000039 */
[----:B------:R-:W-:-:S04]  /*1280*/  @!P1 IADD3 R55, R55, -R22, RZ ;  /* 0x8000001637379210 */ /* 0x000fc80007ffe0ff */
[----:B------:R-:W-:Y:S02]  /*1290*/  ISETP.GE.U32.AND P2, PT, R55, R22, PT ;  /* 0x000000163700720c */ /* 0x000fe40003f46070 */
[----:B------:R-:W-:Y:S01]  /*12a0*/  IABS R55, R53 ;  /* 0x0000003500377213 */ /* 0x000fe20000000000 */
[----:B--2---:R-:W-:-:S04]  /*12b0*/  HADD2.F32 R58, -RZ, R28.H0_H0 ;  /* 0x2000001cff3a7230 */ /* 0x004fc80000004100 */
[----:B------:R-:W-:Y:S01]  /*12c0*/  IMAD.HI.U32 R11, R23, R55, RZ ;  /* 0x00000037170b7227 */ /* 0x000fe200078e00ff */
[----:B------:R-:W-:-:S03]  /*12d0*/  FADD R41, R41, R58 ;  /* 0x0000003a29297221 */ /* 0x000fc60000000000 */
[----:B------:R-:W-:-:S04]  /*12e0*/  IMAD.MOV R58, RZ, RZ, -R11 ;  /* 0x000000ffff3a7224 */ /* 0x000fc800078e0a0b */
[----:B------:R-:W-:Y:S01]  /*12f0*/  IMAD R55, R22, R58, R55 ;  /* 0x0000003a16377224 */ /* 0x000fe200078e0237 */
[----:B------:R-:W-:-:S04]  /*1300*/  @P4 IADD3 R7, R7, 0x1, RZ ;  /* 0x0000000107074810 */ /* 0x000fc80007ffe0ff */
[----:B------:R-:W-:Y:S02]  /*1310*/  ISETP.GT.U32.AND P4, PT, R22, R55, PT ;  /* 0x000000371600720c */ /* 0x000fe40003f84070 */
[----:B------:R-:W-:Y:S01]  /*1320*/  @!P5 IADD3 R8, R8, 0x1, RZ ;  /* 0x000000010808d810 */ /* 0x000fe20007ffe0ff */
[----:B------:R-:W-:Y:S01]  /*1330*/  FFMA R20, R59, 0.125, R20 ;  /* 0x3e0000003b147823 */ /* 0x000fe20000000014 */
[----:B------:R-:W-:-:S09]  /*1340*/  HADD2.F32 R59, -RZ, R28.H1_H1 ;  /* 0x3000001cff3b7230 */ /* 0x000fd20000004100 */
[----:B------:R-:W-:-:S04]  /*1350*/  @!P4 IADD3 R55, R55, -R22, RZ ;  /* 0x800000163737c210 */ /* 0x000fc80007ffe0ff */
[----:B------:R-:W-:Y:S02]  /*1360*/  ISETP.GE.U32.AND P5, PT, R55, R22, PT ;  /* 0x000000163700720c */ /* 0x000fe40003fa6070 */
[----:B------:R-:W-:-:S05]  /*1370*/  IABS R55, R50 ;  /* 0x0000003200377213 */ /* 0x000fca0000000000 */
[----:B------:R-:W-:-:S04]  /*1380*/  IMAD.HI.U32 R28, R23, R55, RZ ;  /* 0x00000037171c7227 */ /* 0x000fc800078e00ff */
[----:B------:R-:W-:-:S04]  /*1390*/  IMAD.MOV R58, RZ, RZ, -R28 ;  /* 0x000000ffff3a7224 */ /* 0x000fc800078e0a1c */
[----:B------:R-:W-:Y:S01]  /*13a0*/  IMAD R55, R22, R58, R55 ;  /* 0x0000003a16377224 */ /* 0x000fe200078e0237 */
[----:B------:R-:W-:-:S04]  /*13b0*/  @P6 IADD3 R8, R8, 0x1, RZ ;  /* 0x0000000108086810 */ /* 0x000fc80007ffe0ff */
[----:B------:R-:W-:Y:S02]  /*13c0*/  ISETP.GT.U32.AND P6, PT, R22, R55, PT ;  /* 0x000000371600720c */ /* 0x000fe40003fc4070 */
[----:B------:R-:W-:Y:S01]  /*13d0*/  @!P0 IADD3 R9, R9, 0x1, RZ ;  /* 0x0000000109098810 */ /* 0x000fe20007ffe0ff */
[----:B------:R-:W-:Y:S01]  /*13e0*/  FADD R36, R36, R59 ;  /* 0x0000003b24247221 */ /* 0x000fe20000000000 */
[----:B------:R-:W-:-:S09]  /*13f0*/  HADD2.F32 R58, -RZ, R29.H1_H1 ;  /* 0x3000001dff3a7230 */ /* 0x000fd20000004100 */
[----:B------:R-:W-:-:S04]  /*1400*/  @!P6 IADD3 R55, R55, -R22, RZ ;  /* 0x800000163737e210 */ /* 0x000fc80007ffe0ff */
[----:B------:R-:W-:Y:S02]  /*1410*/  ISETP.GE.U32.AND P0, PT, R55, R22, PT ;  /* 0x000000163700720c */ /* 0x000fe40003f06070 */
[----:B------:R-:W-:Y:S01]  /*1420*/  IABS R55, R49 ;  /* 0x0000003100377213 */ /* 0x000fe20000000000 */
[----:B------:R-:W-:Y:S01]  /*1430*/  HADD2.F32 R59, -RZ, R29.H0_H0 ;  /* 0x2000001dff3b7230 */ /* 0x000fe20000004100 */
[----:B------:R-:W-:-:S03]  /*1440*/  FADD R37, R37, R58 ;  /* 0x0000003a25257221 */ /* 0x000fc60000000000 */
[----:B------:R-:W-:-:S04]  /*1450*/  IMAD.HI.U32 R29, R23, R55, RZ ;  /* 0x00000037171d7227 */ /* 0x000fc800078e00ff */
[----:B------:R-:W-:-:S04]  /*1460*/  IMAD.MOV R58, RZ, RZ, -R29 ;  /* 0x000000ffff3a7224 */ /* 0x000fc800078e0a1d */
[----:B------:R-:W-:Y:S01]  /*1470*/  IMAD R55, R22, R58, R55 ;  /* 0x0000003a16377224 */ /* 0x000fe200078e0237 */
[----:B------:R-:W-:-:S04]  /*1480*/  @P3 IADD3 R9, R9, 0x1, RZ ;  /* 0x0000000109093810 */ /* 0x000fc80007ffe0ff */
[----:B------:R-:W-:Y:S01]  /*1490*/  ISETP.GT.U32.AND P3, PT, R22, R55, PT ;  /* 0x000000371600720c */ /* 0x000fe20003f64070 */
[----:B------:R-:W-:Y:S01]  /*14a0*/  FADD R42, R42, R59 ;  /* 0x0000003b2a2a7221 */ /* 0x000fe20000000000 */
[----:B------:R-:W-:Y:S01]  /*14b0*/  HADD2.F32 R59, -RZ, R30.H0_H0 ;  /* 0x2000001eff3b7230 */ /* 0x000fe20000004100 */
[----:B------:R-:W-:-:S10]  /*14c0*/  @!P1 IADD3 R10, R10, 0x1, RZ ;  /* 0x000000010a0a9810 */ /* 0x000fd40007ffe0ff */
[----:B------:R-:W-:-:S04]  /*14d0*/  @!P3 IADD3 R55, R55, -R22, RZ ;  /* 0x800000163737b210 */ /* 0x000fc80007ffe0ff */
[----:B------:R-:W-:Y:S02]  /*14e0*/  ISETP.GE.U32.AND P1, PT, R55, R22, PT ;  /* 0x000000163700720c */ /* 0x000fe40003f26070 */
[----:B------:R-:W-:Y:S01]  /*14f0*/  IABS R55, R25 ;  /* 0x0000001900377213 */ /* 0x000fe20000000000 */
[----:B------:R-:W-:Y:S01]  /*1500*/  FADD R44, R44, R59 ;  /* 0x0000003b2c2c7221 */ /* 0x000fe20000000000 */
[----:B------:R-:W-:-:S03]  /*1510*/  HADD2.F32 R59, -RZ, R30.H1_H1 ;  /* 0x3000001eff3b7230 */ /* 0x000fc60000004100 */
[----:B------:R-:W-:-:S04]  /*1520*/  IMAD.HI.U32 R30, R23, R55, RZ ;  /* 0x00000037171e7227 */ /* 0x000fc800078e00ff */
[----:B------:R-:W-:-:S04]  /*1530*/  IMAD.MOV R58, RZ, RZ, -R30 ;  /* 0x000000ffff3a7224 */ /* 0x000fc800078e0a1e */
[----:B------:R-:W-:Y:S01]  /*1540*/  IMAD R55, R22, R58, R55 ;  /* 0x0000003a16377224 */ /* 0x000fe200078e0237 */
[----:B------:R-:W-:-:S04]  /*1550*/  @P2 IADD3 R10, R10, 0x1, RZ ;  /* 0x000000010a0a2810 */ /* 0x000fc80007ffe0ff */
[----:B------:R-:W-:Y:S01]  /*1560*/  ISETP.GT.U32.AND P2, PT, R22, R55, PT ;  /* 0x000000371600720c */ /* 0x000fe20003f44070 */
[--C-:B------:R-:W-:Y:S01]  /*1570*/  HADD2.F32 R58, -RZ, R31.reuse.H1_H1 ;  /* 0x3000001fff3a7230 */ /* 0x100fe20000004100 */
[----:B------:R-:W-:Y:S01]  /*1580*/  @!P4 IADD3 R11, R11, 0x1, RZ ;  /* 0x000000010b0bc810 */ /* 0x000fe20007ffe0ff */
[----:B------:R-:W-:Y:S01]  /*1590*/  FADD R46, R46, R59 ;  /* 0x0000003b2e2e7221 */ /* 0x000fe20000000000 */
[----:B------:R-:W-:Y:S02]  /*15a0*/  HADD2.F32 R59, -RZ, R31.H0_H0 ;  /* 0x2000001fff3b7230 */ /* 0x000fe40000004100 */
[----:B------:R-:W-:-:S07]  /*15b0*/  FADD R39, R39, R58 ;  /* 0x0000003a27277221 */ /* 0x000fce0000000000 */
[----:B------:R-:W-:-:S04]  /*15c0*/  @!P2 IADD3 R55, R55, -R22, RZ ;  /* 0x800000163737a210 */ /* 0x000fc80007ffe0ff */
[----:B------:R-:W-:Y:S02]  /*15d0*/  ISETP.GE.U32.AND P4, PT, R55, R22, PT ;  /* 0x000000163700720c */ /* 0x000fe40003f86070 */
[----:B------:R-:W-:Y:S01]  /*15e0*/  IABS R55, R4 ;  /* 0x0000000400377213 */ /* 0x000fe20000000000 */
[----:B---3--:R-:W-:-:S04]  /*15f0*/  HADD2.F32 R58, -RZ, R12.H0_H0 ;  /* 0x2000000cff3a7230 */ /* 0x008fc80000004100 */
[----:B------:R-:W-:Y:S01]  /*1600*/  IMAD.HI.U32 R31, R23, R55, RZ ;  /* 0x00000037171f7227 */ /* 0x000fe200078e00ff */
[----:B------:R-:W-:-:S03]  /*1610*/  FFMA R41, R58, 0.125, R41 ;  /* 0x3e0000003a297823 */ /* 0x000fc60000000029 */
        /* <DEDUP_REMOVED lines=20> */
[----:B------:R-:W-:Y:S01]  /*1760*/  IABS R55, R35 ;  /* 0x0000002300377213 */ /* 0x000fe20000000000 */
[----:B------:R-:W-:Y:S01]  /*1770*/  HADD2.F32 R59, -RZ, R13.H0_H0 ;  /* 0x2000000dff3b7230 */ /* 0x000fe20000004100 */
[----:B------:R-:W-:-:S03]  /*1780*/  FFMA R37, R58, 0.125, R37 ;  /* 0x3e0000003a257823 */ /* 0x000fc60000000025 */
[----:B------:R-:W-:-:S04]  /*1790*/  IMAD.HI.U32 R13, R23, R55, RZ ;  /* 0x00000037170d7227 */ /* 0x000fc800078e00ff */
[----:B------:R-:W-:-:S04]  /*17a0*/  IMAD.MOV R58, RZ, RZ, -R13 ;  /* 0x000000ffff3a7224 */ /* 0x000fc800078e0a0d */
[----:B------:R-:W-:Y:S01]  /*17b0*/  IMAD R55, R22, R58, R55 ;  /* 0x0000003a16377224 */ /* 0x000fe200078e0237 */
[----:B------:R-:W-:-:S04]  /*17c0*/  @P1 IADD3 R29, R29, 0x1, RZ ;  /* 0x000000011d1d1810 */ /* 0x000fc80007ffe0ff */
[----:B------:R-:W-:Y:S01]  /*17d0*/  ISETP.GT.U32.AND P1, PT, R22, R55, PT ;  /* 0x000000371600720c */ /* 0x000fe20003f24070 */
[----:B------:R-:W-:Y:S01]  /*17e0*/  FFMA R42, R59, 0.125, R42 ;  /* 0x3e0000003b2a7823 */ /* 0x000fe2000000002a */
[----:B------:R-:W-:Y:S01]  /*17f0*/  HADD2.F32 R59, -RZ, R14.H0_H0 ;  /* 0x2000000eff3b7230 */ /* 0x000fe20000004100 */
[----:B------:R-:W-:-:S10]  /*1800*/  @!P2 IADD3 R30, R30, 0x1, RZ ;  /* 0x000000011e1ea810 */ /* 0x000fd40007ffe0ff */
[----:B------:R-:W-:-:S04]  /*1810*/  @!P1 IADD3 R55, R55, -R22, RZ ;  /* 0x8000001637379210 */ /* 0x000fc80007ffe0ff */
[----:B------:R-:W-:Y:S02]  /*1820*/  ISETP.GE.U32.AND P2, PT, R55, R22, PT ;  /* 0x000000163700720c */ /* 0x000fe40003f46070 */
[----:B------:R-:W-:Y:S01]  /*1830*/  IABS R55, R34 ;  /* 0x0000002200377213 */ /* 0x000fe20000000000 */
[----:B------:R-:W-:Y:S01]  /*1840*/  FFMA R44, R59, 0.125, R44 ;  /* 0x3e0000003b2c7823 */ /* 0x000fe2000000002c */
        /* <DEDUP_REMOVED lines=8> */
[----:B------:R-:W-:Y:S01]  /*18d0*/  FFMA R46, R59, 0.125, R46 ;  /* 0x3e0000003b2e7823 */ /* 0x000fe2000000002e */
[----:B------:R-:W-:Y:S02]  /*18e0*/  HADD2.F32 R59, -RZ, R15.H0_H0 ;  /* 0x2000000fff3b7230 */ /* 0x000fe40000004100 */
[----:B------:R-:W-:-:S07]  /*18f0*/  FFMA R39, R58, 0.125, R39 ;  /* 0x3e0000003a277823 */ /* 0x000fce0000000027 */
[----:B------:R-:W-:-:S04]  /*1900*/  @!P4 IADD3 R55, R55, -R22, RZ ;  /* 0x800000163737c210 */ /* 0x000fc80007ffe0ff */
[----:B------:R-:W-:Y:S02]  /*1910*/  ISETP.GE.U32.AND P5, PT, R55, R22, PT ;  /* 0x000000163700720c */ /* 0x000fe40003fa6070 */
[----:B------:R-:W-:Y:S01]  /*1920*/  IABS R55, R5 ;  /* 0x0000000500377213 */ /* 0x000fe20000000000 */
[----:B-----5:R-:W-:-:S04]  /*1930*/  HADD2.F32 R58, -RZ, R16.H0_H0 ;  /* 0x20000010ff3a7230 */ /* 0x020fc80000004100 */
[----:B------:R-:W-:Y:S01]  /*1940*/  IMAD.HI.U32 R15, R23, R55, RZ ;  /* 0x00000037170f7227 */ /* 0x000fe200078e00ff */
[----:B------:R-:W-:-:S03]  /*1950*/  FADD R41, R58, R41 ;  /* 0x000000293a297221 */ /* 0x000fc60000000000 */
[----:B------:R-:W-:-:S04]  /*1960*/  IMAD.MOV R58, RZ, RZ, -R15 ;  /* 0x000000ffff3a7224 */ /* 0x000fc800078e0a0f */
[----:B------:R-:W-:Y:S01]  /*1970*/  IMAD R55, R22, R58, R55 ;  /* 0x0000003a16377224 */ /* 0x000fe200078e0237 */
[----:B------:R-:W-:-:S04]  /*1980*/  @P6 IADD3 R31, R31, 0x1, RZ ;  /* 0x000000011f1f6810 */ /* 0x000fc80007ffe0ff */
[----:B------:R-:W-:Y:S02]  /*1990*/  ISETP.GT.U32.AND P6, PT, R22, R55, PT ;  /* 0x000000371600720c */ /* 0x000fe40003fc4070 */
[----:B------:R-:W-:Y:S02]  /*19a0*/  IABS R58, R27 ;  /* 0x0000001b003a7213 */ /* 0x000fe40000000000 */
[----:B------:R-:W-:-:S09]  /*19b0*/  @!P0 IADD3 R12, R12, 0x1, RZ ;  /* 0x000000010c0c8810 */ /* 0x000fd20007ffe0ff */
[----:B------:R-:W-:-:S04]  /*19c0*/  @!P6 IADD3 R55, R55, -R22, RZ ;  /* 0x800000163737e210 */ /* 0x000fc80007ffe0ff */
[----:B------:R-:W-:Y:S01]  /*19d0*/  ISETP.GE.U32.AND P0, PT, R55, R22, PT ;  /* 0x000000163700720c */ /* 0x000fe20003f06070 */
[----:B------:R-:W-:Y:S02]  /*19e0*/  HADD2.F32 R55, -RZ, R16.H1_H1 ;  /* 0x30000010ff377230 */ /* 0x000fe40000004100 */
[----:B------:R-:W-:-:S04]  /*19f0*/  IMAD.HI.U32 R16, R23, R58, RZ ;  /* 0x0000003a17107227 */ /* 0x000fc800078e00ff */
[----:B------:R-:W-:-:S04]  /*1a00*/  IMAD.MOV R61, RZ, RZ, -R16 ;  /* 0x000000ffff3d7224 */ /* 0x000fc800078e0a10 */
[----:B------:R-:W-:Y:S01]  /*1a10*/  IMAD R61, R22, R61, R58 ;  /* 0x0000003d163d7224 */ /* 0x000fe200078e023a */
[----:B------:R-:W-:-:S04]  /*1a20*/  @P3 IADD3 R12, R12, 0x1, RZ ;  /* 0x000000010c0c3810 */ /* 0x000fc80007ffe0ff */
[----:B------:R-:W-:Y:S01]  /*1a30*/  ISETP.GT.U32.AND P3, PT, R22, R61, PT ;  /* 0x0000003d1600720c */ /* 0x000fe20003f64070 */
[----:B------:R-:W-:Y:S01]  /*1a40*/  FADD R55, R55, R36 ;  /* 0x0000002437377221 */ /* 0x000fe20000000000 */
[----:B------:R-:W-:Y:S02]  /*1a50*/  IABS R36, R3 ;  /* 0x0000000300247213 */ /* 0x000fe40000000000 */
[----:B------:R-:W-:-:S03]  /*1a60*/  @!P1 IADD3 R13, R13, 0x1, RZ ;  /* 0x000000010d0d9810 */ /* 0x000fc60007ffe0ff */
[----:B------:R-:W-:-:S06]  /*1a70*/  IMAD.HI.U32 R23, R23, R36, RZ ;  /* 0x0000002417177227 */ /* 0x000fcc00078e00ff */
[----:B------:R-:W-:-:S04]  /*1a80*/  @!P3 IADD3 R61, R61, -R22, RZ ;  /* 0x800000163d3db210 */ /* 0x000fc80007ffe0ff */
[----:B------:R-:W-:Y:S01]  /*1a90*/  ISETP.GE.U32.AND P1, PT, R61, R22, PT ;  /* 0x000000163d00720c */ /* 0x000fe20003f26070 */
[----:B------:R-:W-:-:S04]  /*1aa0*/  IMAD.MOV R61, RZ, RZ, -R23 ;  /* 0x000000ffff3d7224 */ /* 0x000fc800078e0a17 */
[----:B------:R-:W-:Y:S01]  /*1ab0*/  IMAD R61, R22, R61, R36 ;  /* 0x0000003d163d7224 */ /* 0x000fe200078e0224 */
[----:B------:R-:W-:-:S04]  /*1ac0*/  @P2 IADD3 R13, R13, 0x1, RZ ;  /* 0x000000010d0d2810 */ /* 0x000fc80007ffe0ff */
[----:B------:R-:W-:Y:S02]  /*1ad0*/  ISETP.GT.U32.AND P2, PT, R22, R61, PT ;  /* 0x0000003d1600720c */ /* 0x000fe40003f44070 */
[----:B------:R-:W-:-:S11]  /*1ae0*/  @!P4 IADD3 R14, R14, 0x1, RZ ;  /* 0x000000010e0ec810 */ /* 0x000fd60007ffe0ff */
[----:B------:R-:W-:-:S04]  /*1af0*/  @!P2 IADD3 R61, R61, -R22, RZ ;  /* 0x800000163d3da210 */ /* 0x000fc80007ffe0ff */
[----:B------:R-:W-:Y:S02]  /*1b00*/  ISETP.GE.U32.AND P4, PT, R61, R22, PT ;  /* 0x000000163d00720c */ /* 0x000fe40003f86070 */
[----:B------:R-:W-:Y:S02]  /*1b10*/  LOP3.LUT R22, R51, c[0x0][0x1a0], RZ, 0x3c, !PT ;  /* 0x0000680033167a12 */ /* 0x000fe400078e3cff */
[----:B------:R-:W-:Y:S02]  /*1b20*/  @P5 IADD3 R14, R14, 0x1, RZ ;  /* 0x000000010e0e5810 */ /* 0x000fe40007ffe0ff */
[----:B------:R-:W-:Y:S02]  /*1b30*/  ISETP.GE.AND P5, PT, R22, RZ, PT ;  /* 0x000000ff1600720c */ /* 0x000fe40003fa6270 */
[----:B------:R-:W-:Y:S02]  /*1b40*/  LOP3.LUT R22, R40, c[0x0][0x1a0], RZ, 0x3c, !PT ;  /* 0x0000680028167a12 */ /* 0x000fe400078e3cff */
[----:B------:R-:W-:-:S02]  /*1b50*/  @!P6 IADD3 R15, R15, 0x1, RZ ;  /* 0x000000010f0fe810 */ /* 0x000fc40007ffe0ff */
[----:B------:R-:W-:Y:S02]  /*1b60*/  ISETP.GE.AND P6, PT, R22, RZ, PT ;  /* 0x000000ff1600720c */ /* 0x000fe40003fc6270 */
        /* <DEDUP_REMOVED lines=15> */
[----:B------:R-:W-:Y:S01]  /*1c60*/  LOP3.LUT R22, R25, c[0x0][0x1a0], RZ, 0x3c, !PT ;  /* 0x0000680019167a12 */ /* 0x000fe200078e3cff */
[----:B------:R-:W-:-:S03]  /*1c70*/  @!P5 IMAD.MOV R7, RZ, RZ, -R7 ;  /* 0x000000ffff07d224 */ /* 0x000fc600078e0a07 */
[----:B------:R-:W-:Y:S02]  /*1c80*/  ISETP.GE.AND P5, PT, R22, RZ, PT ;  /* 0x000000ff1600720c */ /* 0x000fe40003fa6270 */
[----:B------:R-:W-:Y:S02]  /*1c90*/  LOP3.LUT R22, R4, c[0x0][0x1a0], RZ, 0x3c, !PT ;  /* 0x0000680004167a12 */ /* 0x000fe400078e3cff */
[----:B------:R-:W-:Y:S02]  /*1ca0*/  @!P6 IADD3 R8, -R8, RZ, RZ ;  /* 0x000000ff0808e210 */ /* 0x000fe40007ffe1ff */
        /* <DEDUP_REMOVED lines=12> */
[----:B------:R-:W-:Y:S01]  /*1d70*/  ISETP.GE.AND P2, PT, R22, RZ, PT ;  /* 0x000000ff1600720c */ /* 0x000fe20003f46270 */
[----:B------:R-:W-:Y:S01]  /*1d80*/  @!P6 IMAD.MOV R31, RZ, RZ, -R31 ;  /* 0x000000ffff1fe224 */ /* 0x000fe200078e0a1f */
[----:B------:R-:W-:Y:S01]  /*1d90*/  LOP3.LUT R22, R27, c[0x0][0x1a0], RZ, 0x3c, !PT ;  /* 0x000068001b167a12 */ /* 0x000fe200078e3cff */
[----:B------:R-:W-:Y:S01]  /*1da0*/  @!P4 IMAD.MOV R29, RZ, RZ, -R29 ;  /* 0x000000ffff1dc224 */ /* 0x000fe200078e0a1d */
[----:B------:R-:W-:-:S02]  /*1db0*/  ISETP.NE.AND P6, PT, RZ, c[0x0][0x1a0], PT ;  /* 0x00006800ff007a0c */ /* 0x000fc40003fc5270 */
[----:B------:R-:W-:Y:S02]  /*1dc0*/  LOP3.LUT R61, RZ, c[0x0][0x1a0], RZ, 0x33, !PT ;  /* 0x00006800ff3d7a12 */ /* 0x000fe400078e33ff */
[----:B------:R-:W-:Y:S02]  /*1dd0*/  ISETP.GE.AND P4, PT, R22, RZ, PT ;  /* 0x000000ff1600720c */ /* 0x000fe40003f86270 */
[----:B------:R-:W-:Y:S02]  /*1de0*/  LOP3.LUT R22, R3, c[0x0][0x1a0], RZ, 0x3c, !PT ;  /* 0x0000680003167a12 */ /* 0x000fe400078e3cff */
[----:B------:R-:W-:Y:S02]  /*1df0*/  SEL R6, R61, R6, !P6 ;  /* 0x000000063d067207 */ /* 0x000fe40007000000 */
[----:B------:R-:W-:Y:S02]  /*1e00*/  @!P5 IADD3 R30, -R30, RZ, RZ ;  /* 0x000000ff1e1ed210 */ /* 0x000fe40007ffe1ff */
[----:B------:R-:W-:Y:S01]  /*1e10*/  ISETP.GE.AND P5, PT, R22, RZ, PT ;  /* 0x000000ff1600720c */ /* 0x000fe20003fa6270 */
[----:B------:R-:W-:Y:S01]  /*1e20*/  ULDC UR4, c[0x0][0x1a8] ;  /* 0x00006a0000047ab9 */ /* 0x000fe20000000800 */
[----:B------:R-:W-:Y:S01]  /*1e30*/  IADD3 R22, -R6, RZ, RZ ;  /* 0x000000ff06167210 */ /* 0x000fe20007ffe1ff */
[----:B------:R-:W-:Y:S01]  /*1e40*/  ULDC UR5, c[0x0][0x1a4] ;  /* 0x0000690000057ab9 */ /* 0x000fe20000000800 */
[----:B------:R-:W-:Y:S01]  /*1e50*/  @!P0 IADD3 R12, -R12, RZ, RZ ;  /* 0x000000ff0c0c8210 */ /* 0x000fe20007ffe1ff */
[----:B------:R-:W-:Y:S01]  /*1e60*/  UIMAD UR4, UR4, UR5, URZ ;  /* 0x00000005040472a4 */ /* 0x000fe2000f8e023f */
[----:B------:R-:W-:Y:S01]  /*1e70*/  ISETP.GE.AND P0, PT, R43, 0x140, PT ;  /* 0x000001402b00780c */ /* 0x000fe20003f06270 */
[----:B------:R-:W-:-:S02]  /*1e80*/  IMAD R22, R22, c[0x0][0x1a0], R45 ;  /* 0x0000680016167a24 */ /* 0x000fc400078e022d */
[----:B------:R-:W-:Y:S01]  /*1e90*/  @!P3 IMAD.MOV R13, RZ, RZ, -R13 ;  /* 0x000000ffff0db224 */ /* 0x000fe200078e0a0d */
[----:B------:R-:W-:Y:S01]  /*1ea0*/  UIMAD UR5, UR4, 0x140, URZ ;  /* 0x00000140040578a4 */ /* 0x000fe2000f8e023f */
[----:B------:R-:W-:Y:S01]  /*1eb0*/  ISETP.LT.AND P3, PT, R45, c[0x0][0x1ac], !P0 ;  /* 0x00006b002d007a0c */ /* 0x000fe20004761270 */
[----:B------:R-:W-:Y:S01]  /*1ec0*/  IMAD R45, R43, UR4, R22 ;  /* 0x000000042b2d7c24 */ /* 0x000fe2000f8e0216 */
[----:B------:R-:W-:-:S03]  /*1ed0*/  SEL R7, R61, R7, !P6 ;  /* 0x000000073d077207 */ /* 0x000fc60007000000 */
[----:B------:R-:W-:Y:S01]  /*1ee0*/  IMAD R45, R6, UR5, R45 ;  /* 0x00000005062d7c24 */ /* 0x000fe2000f8e022d */
[----:B------:R-:W-:Y:S02]  /*1ef0*/  IADD3 R6, -R7, RZ, RZ ;  /* 0x000000ff07067210 */ /* 0x000fe40007ffe1ff */
[----:B------:R-:W-:Y:S02]  /*1f00*/  SEL R8, R61, R8, !P6 ;  /* 0x000000083d087207 */ /* 0x000fe40007000000 */
[----:B------:R-:W-:Y:S01]  /*1f10*/  @!P2 IADD3 R15, -R15, RZ, RZ ;  /* 0x000000ff0f0fa210 */ /* 0x000fe20007ffe1ff */
[----:B------:R-:W-:Y:S01]  /*1f20*/  IMAD R6, R6, c[0x0][0x1a0], R51 ;  /* 0x0000680006067a24 */ /* 0x000fe200078e0233 */
[----:B------:R-:W-:Y:S01]  /*1f30*/  ISETP.LT.AND P2, PT, R51, c[0x0][0x1ac], !P0 ;  /* 0x00006b0033007a0c */ /* 0x000fe20004741270 */
[----:B------:R-:W-:Y:S01]  /*1f40*/  IMAD.MOV R51, RZ, RZ, -R8 ;  /* 0x000000ffff337224 */ /* 0x000fe200078e0a08 */
[----:B------:R-:W-:Y:S01]  /*1f50*/  @!P1 IADD3 R14, -R14, RZ, RZ ;  /* 0x000000ff0e0e9210 */ /* 0x000fe20007ffe1ff */
[----:B------:R-:W-:Y:S01]  /*1f60*/  HADD2.F32 R36, -RZ, R17.H1_H1 ;  /* 0x30000011ff247230 */ /* 0x000fe20000004100 */
[----:B------:R-:W-:Y:S01]  /*1f70*/  ISETP.LT.AND P1, PT, R40, c[0x0][0x1ac], !P0 ;  /* 0x00006b0028007a0c */ /* 0x000fe20004721270 */
[----:B------:R-:W-:Y:S01]  /*1f80*/  IMAD R40, R51, c[0x0][0x1a0], R40 ;  /* 0x0000680033287a24 */ /* 0x000fe200078e0228 */
[----:B------:R-:W-:Y:S01]  /*1f90*/  SEL R10, R61, R10, !P6 ;  /* 0x0000000a3d0a7207 */ /* 0x000fe20007000000 */
[----:B------:R-:W-:Y:S01]  /*1fa0*/  HADD2.F32 R51, -RZ, R19.H0_H0 ;  /* 0x20000013ff337230 */ /* 0x000fe20000004100 */
[----:B------:R-:W-:Y:S01]  /*1fb0*/  FADD R41, R54, R41 ;  /* 0x0000002936297221 */ /* 0x000fe20000000000 */
[----:B------:R-:W-:Y:S01]  /*1fc0*/  FADD R56, R56, R55 ;  /* 0x0000003738387221 */ /* 0x000fe20000000000 */
[----:B------:R-:W-:Y:S01]  /*1fd0*/  FFMA R38, R59, 0.125, R38 ;  /* 0x3e0000003b267823 */ /* 0x000fe20000000026 */
[----:B------:R-:W-:Y:S01]  /*1fe0*/  SHF.L.U32 R47, R47, 0x1, RZ ;  /* 0x000000012f2f7819 */ /* 0x000fe200000006ff */
[----:B------:R-:W-:Y:S01]  /*1ff0*/  FADD R36, R36, R37 ;  /* 0x0000002524247221 */ /* 0x000fe20000000000 */
[----:B------:R-:W-:Y:S01]  /*2000*/  SEL R9, R61, R9, !P6 ;  /* 0x000000093d097207 */ /* 0x000fe20007000000 */
[----:B------:R-:W-:Y:S01]  /*2010*/  @!P4 IMAD.MOV R16, RZ, RZ, -R16 ;  /* 0x000000ffff10c224 */ /* 0x000fe200078e0a10 */
[----:B------:R-:W-:Y:S01]  /*2020*/  IADD3 R37, -R10, RZ, RZ ;  /* 0x000000ff0a257210 */ /* 0x000fe20007ffe1ff */
[----:B------:R-:W-:Y:S01]  /*2030*/  HADD2.F32 R59, -RZ, R17.H0_H0 ;  /* 0x20000011ff3b7230 */ /* 0x000fe20000004100 */
[----:B------:R-:W-:Y:S01]  /*2040*/  @!P5 IADD3 R23, -R23, RZ, RZ ;  /* 0x000000ff1717d210 */ /* 0x000fe20007ffe1ff */
[----:B------:R-:W-:Y:S01]  /*2050*/  FADD R38, R51, R38 ;  /* 0x0000002633267221 */ /* 0x000fe20000000000 */
[----:B------:R-:W-:Y:S01]  /*2060*/  F2FP.F16.F32.PACK_AB R41, R56, R41 ;  /* 0x000000293829723e */ /* 0x000fe200000000ff */
[----:B------:R-:W0:Y:S01]  /*2070*/  LDS.U16 R51, [R47] ;  /* 0x000000002f337984 */ /* 0x000e220000000400 */
[----:B------:R-:W-:Y:S01]  /*2080*/  IADD3 R17, -R9, RZ, RZ ;  /* 0x000000ff09117210 */ /* 0x000fe20007ffe1ff */
[----:B------:R-:W-:Y:S01]  /*2090*/  FADD R33, R33, R36 ;  /* 0x0000002421217221 */ /* 0x000fe20000000000 */
[----:B------:R-:W-:Y:S01]  /*20a0*/  ISETP.LT.AND P5, PT, R26, c[0x0][0x1ac], !P0 ;  /* 0x00006b001a007a0c */ /* 0x000fe200047a1270 */
[----:B------:R-:W-:Y:S01]  /*20b0*/  IMAD R26, R37, c[0x0][0x1a0], R26 ;  /* 0x00006800251a7a24 */ /* 0x000fe200078e021a */
[----:B------:R-:W-:Y:S01]  /*20c0*/  SEL R11, R61, R11, !P6 ;  /* 0x0000000b3d0b7207 */ /* 0x000fe20007000000 */
[----:B------:R-:W-:Y:S01]  /*20d0*/  FADD R21, R21, R38 ;  /* 0x0000002615157221 */ /* 0x000fe20000000000 */
[C---:B------:R-:W-:Y:S01]  /*20e0*/  SEL R28, R61.reuse, R28, !P6 ;  /* 0x0000001c3d1c7207 */ /* 0x040fe20007000000 */
[----:B------:R-:W-:Y:S01]  /*20f0*/  HADD2.F32 R37, -RZ, R18.H1_H1 ;  /* 0x30000012ff257230 */ /* 0x000fe20000004100 */
[----:B------:R-:W-:-:S02]  /*2100*/  SEL R29, R61, R29, !P6 ;  /* 0x0000001d3d1d7207 */ /* 0x000fc40007000000 */
[C---:B------:R-:W-:Y:S02]  /*2110*/  SEL R30, R61.reuse, R30, !P6 ;  /* 0x0000001e3d1e7207 */ /* 0x040fe40007000000 */
[C---:B------:R-:W-:Y:S02]  /*2120*/  SEL R31, R61.reuse, R31, !P6 ;  /* 0x0000001f3d1f7207 */ /* 0x040fe40007000000 */
[C---:B------:R-:W-:Y:S02]  /*2130*/  SEL R12, R61.reuse, R12, !P6 ;  /* 0x0000000c3d0c7207 */ /* 0x040fe40007000000 */
[C---:B------:R-:W-:Y:S02]  /*2140*/  SEL R13, R61.reuse, R13, !P6 ;  /* 0x0000000d3d0d7207 */ /* 0x040fe40007000000 */
[C---:B------:R-:W-:Y:S02]  /*2150*/  SEL R14, R61.reuse, R14, !P6 ;  /* 0x0000000e3d0e7207 */ /* 0x040fe40007000000 */
[----:B------:R-:W-:-:S02]  /*2160*/  SEL R15, R61, R15, !P6 ;  /* 0x0000000f3d0f7207 */ /* 0x000fc40007000000 */
[C---:B------:R-:W-:Y:S02]  /*2170*/  SEL R16, R61.reuse, R16, !P6 ;  /* 0x000000103d107207 */ /* 0x040fe40007000000 */
[----:B------:R-:W-:Y:S02]  /*2180*/  SEL R23, R61, R23, !P6 ;  /* 0x000000173d177207 */ /* 0x000fe40007000000 */
[----:B------:R-:W-:Y:S01]  /*2190*/  ISETP.LT.AND P6, PT, R52, c[0x0][0x1ac], !P0 ;  /* 0x00006b0034007a0c */ /* 0x000fe200047c1270 */
[----:B------:R-:W-:Y:S01]  /*21a0*/  IMAD R52, R17, c[0x0][0x1a0], R52 ;  /* 0x0000680011347a24 */ /* 0x000fe200078e0234 */
[C---:B------:R-:W-:Y:S02]  /*21b0*/  PRMT R36, R41.reuse, 0x7610, R36 ;  /* 0x0000761029247816 */ /* 0x040fe40000000024 */
[----:B------:R-:W-:Y:S01]  /*21c0*/  PRMT R38, R41, 0x7632, R38 ;  /* 0x0000763229267816 */ /* 0x000fe20000000026 */
[----:B------:R-:W-:Y:S01]  /*21d0*/  HADD2.F32 R17, -RZ, R18.H0_H0 ;  /* 0x20000012ff117230 */ /* 0x000fe20000004100 */
[----:B------:R-:W1:Y:S01]  /*21e0*/  LDS.U16 R41, [R47+0x208] ;  /* 0x000208002f297984 */ /* 0x000e620000000400 */
[----:B------:R-:W-:Y:S01]  /*21f0*/  FADD R59, R59, R42 ;  /* 0x0000002a3b3b7221 */ /* 0x000fe20000000000 */
[----:B------:R-:W-:Y:S01]  /*2200*/  IMAD R18, R43, UR4, R6 ;  /* 0x000000042b127c24 */ /* 0x000fe2000f8e0206 */
[----:B------:R-:W-:Y:S01]  /*2210*/  FADD R37, R37, R46 ;  /* 0x0000002e25257221 */ /* 0x000fe20000000000 */
[----:B------:R-:W-:Y:S01]  /*2220*/  HADD2.F32 R6, -RZ, R19.H1_H1 ;  /* 0x30000013ff067230 */ /* 0x000fe20000004100 */
[----:B------:R-:W-:Y:S01]  /*2230*/  FADD R32, R32, R59 ;  /* 0x0000003b20207221 */ /* 0x000fe20000000000 */
[----:B------:R-:W-:Y:S01]  /*2240*/  IMAD R19, R7, UR5, R18 ;  /* 0x0000000507137c24 */ /* 0x000fe2000f8e0212 */
[----:B------:R-:W-:-:S02]  /*2250*/  FADD R7, R20, R37 ;  /* 0x0000002514077221 */ /* 0x000fc40000000000 */
[----:B------:R-:W-:Y:S01]  /*2260*/  FADD R18, R6, R39 ;  /* 0x0000002706127221 */ /* 0x000fe20000000000 */
[----:B------:R-:W-:Y:S01]  /*2270*/  LDS.U16 R37, [R47+0x618] ;  /* 0x000618002f257984 */ /* 0x000fe20000000400 */
[----:B------:R-:W-:-:S03]  /*2280*/  F2FP.F16.F32.PACK_AB R20, R33, R32 ;  /* 0x000000202114723e */ /* 0x000fc600000000ff */
[----:B------:R-:W2:Y:S01]  /*2290*/  LDS.U16 R39, [R47+0x410] ;  /* 0x000410002f277984 */ /* 0x000ea20000000400 */
[----:B------:R-:W-:-:S03]  /*22a0*/  FADD R17, R17, R44 ;  /* 0x0000002c11117221 */ /* 0x000fc60000000000 */
[----:B------:R-:W3:Y:S01]  /*22b0*/  LDS.U16 R32, [R47+0x820] ;  /* 0x000820002f207984 */ /* 0x000ee20000000400 */
[----:B------:R-:W-:Y:S01]  /*22c0*/  FADD R6, R24, R17 ;  /* 0x0000001118067221 */ /* 0x000fe20000000000 */
[----:B------:R-:W-:Y:S02]  /*22d0*/  FADD R18, R57, R18 ;  /* 0x0000001239127221 */ /* 0x000fe40000000000 */
[----:B------:R-:W4:Y:S02]  /*22e0*/  LDS.U16 R33, [R47+0xa28] ;  /* 0x000a28002f217984 */ /* 0x000f240000000400 */
[----:B------:R-:W-:Y:S02]  /*22f0*/  F2FP.F16.F32.PACK_AB R6, R7, R6 ;  /* 0x000000060706723e */ /* 0x000fe400000000ff */
[----:B------:R-:W-:Y:S01]  /*2300*/  F2FP.F16.F32.PACK_AB R18, R18, R21 ;  /* 0x000000151212723e */ /* 0x000fe200000000ff */
[----:B------:R-:W5:Y:S01]  /*2310*/  LDS.U16 R24, [R47+0xc30] ;  /* 0x000c30002f187984 */ /* 0x000f620000000400 */
[----:B------:R-:W-:-:S02]  /*2320*/  PRMT R7, R20, 0x7632, R7 ;  /* 0x0000763214077816 */ /* 0x000fc40000000007 */
[C---:B------:R-:W-:Y:S01]  /*2330*/  PRMT R42, R6.reuse, 0x7610, R42 ;  /* 0x00007610062a7816 */ /* 0x040fe2000000002a */
[----:B------:R-:W0:Y:S01]  /*2340*/  LDS.U16 R17, [R47+0xe38] ;  /* 0x000e38002f117984 */ /* 0x000e220000000400 */
[----:B------:R-:W-:Y:S02]  /*2350*/  PRMT R44, R6, 0x7632, R44 ;  /* 0x00007632062c7816 */ /* 0x000fe4000000002c */
[C---:B------:R-:W-:Y:S01]  /*2360*/  PRMT R46, R18.reuse, 0x7610, R46 ;  /* 0x00007610122e7816 */ /* 0x040fe2000000002e */
[----:B------:R-:W-:Y:S06]  /*2370*/  BAR.SYNC 0x0 ;  /* 0x0000000000007b1d */ /* 0x000fec0000000000 */
[----:B------:R-:W-:Y:S01]  /*2380*/  PRMT R54, R18, 0x7632, R54 ;  /* 0x0000763212367816 */ /* 0x000fe20000000036 */
[----:B------:R1:W-:Y:S01]  /*2390*/  STS.U16 [R0+0x6], R7 ;  /* 0x0000060700007388 */ /* 0x0003e20000000400 */
[----:B------:R-:W-:-:S02]  /*23a0*/  IMAD R52, R43, UR4, R52 ;  /* 0x000000042b347c24 */ /* 0x000fc4000f8e0234 */
[----:B------:R-:W-:Y:S01]  /*23b0*/  IMAD.MOV R22, RZ, RZ, -R11 ;  /* 0x000000ffff167224 */ /* 0x000fe200078e0a0b */
[----:B------:R-:W-:Y:S01]  /*23c0*/  STS.U16 [R0], R36 ;  /* 0x0000002400007388 */ /* 0x000fe20000000400 */
[----:B------:R-:W-:-:S03]  /*23d0*/  IMAD.WIDE R18, R19, R2, c[0x0][0x198] ;  /* 0x0000660013127625 */ /* 0x000fc600078e0202 */
[----:B------:R-:W-:Y:S01]  /*23e0*/  STS.U16 [R0+0x2], R38 ;  /* 0x0000022600007388 */ /* 0x000fe20000000400 */
[----:B-1----:R-:W-:-:S03]  /*23f0*/  IMAD.WIDE R6, R45, R2, c[0x0][0x198] ;  /* 0x000066002d067625 */ /* 0x002fc600078e0202 */
[----:B------:R-:W-:Y:S04]  /*2400*/  STS.U16 [R0+0x4], R20 ;  /* 0x0000041400007388 */ /* 0x000fe80000000400 */
[----:B------:R-:W-:Y:S04]  /*2410*/  STS.U16 [R0+0x8], R42 ;  /* 0x0000082a00007388 */ /* 0x000fe80000000400 */
[----:B------:R-:W-:Y:S04]  /*2420*/  STS.U16 [R0+0xa], R44 ;  /* 0x00000a2c00007388 */ /* 0x000fe80000000400 */
[----:B------:R-:W-:Y:S04]  /*2430*/  STS.U16 [R0+0xc], R46 ;  /* 0x00000c2e00007388 */ /* 0x000fe80000000400 */
[----:B------:R-:W-:Y:S01]  /*2440*/  STS.U16 [R0+0xe], R54 ;  /* 0x00000e3600007388 */ /* 0x000fe20000000400 */
[----:B------:R-:W-:-:S03]  /*2450*/  IMAD R21, R43, UR4, R40 ;  /* 0x000000042b157c24 */ /* 0x000fc6000f8e0228 */
[----:B------:R-:W-:Y:S06]  /*2460*/  BAR.SYNC 0x0 ;  /* 0x0000000000007b1d */ /* 0x000fec0000000000 */
[----:B------:R-:W-:Y:S01]  /*2470*/  IADD3 R0, -R30, RZ, RZ ;  /* 0x000000ff1e007210 */ /* 0x000fe20007ffe1ff */
[----:B0-----:R0:W-:Y:S01]  /*2480*/  @P3 STG.E.U16 [R6.64], R51 ;  /* 0x0000003306003986 */ /* 0x0011e2000c101506 */
[----:B------:R-:W-:Y:S01]  /*2490*/  ISETP.LT.AND P4, PT, R53, c[0x0][0x1ac], !P0 ;  /* 0x00006b0035007a0c */ /* 0x000fe20004781270 */
[----:B------:R-:W-:Y:S01]  /*24a0*/  IMAD R22, R22, c[0x0][0x1a0], R53 ;  /* 0x0000680016167a24 */ /* 0x000fe200078e0235 */
[----:B------:R-:W-:Y:S01]  /*24b0*/  IADD3 R53, -R28, RZ, RZ ;  /* 0x000000ff1c357210 */ /* 0x000fe20007ffe1ff */
[----:B------:R-:W-:Y:S01]  /*24c0*/  IMAD R21, R8, UR5, R21 ;  /* 0x0000000508157c24 */ /* 0x000fe2000f8e0215 */
[----:B------:R1:W-:Y:S01]  /*24d0*/  @P2 STG.E.U16 [R18.64], R41 ;  /* 0x0000002912002986 */ /* 0x0003e2000c101506 */
[----:B------:R-:W-:Y:S01]  /*24e0*/  ISETP.LT.AND P3, PT, R50, c[0x0][0x1ac], !P0 ;  /* 0x00006b0032007a0c */ /* 0x000fe20004761270 */
[----:B0-----:R-:W-:-:S02]  /*24f0*/  IMAD R7, R9, UR5, R52 ;  /* 0x0000000509077c24 */ /* 0x001fc4000f8e0234 */
[----:B------:R-:W-:Y:S01]  /*2500*/  LDS.U16 R18, [R47+0x208] ;  /* 0x000208002f127984 */ /* 0x000fe20000000400 */
[----:B------:R-:W-:Y:S02]  /*2510*/  IMAD R9, R43, UR4, R26 ;  /* 0x000000042b097c24 */ /* 0x000fe4000f8e021a */
[----:B------:R-:W-:Y:S02]  /*2520*/  IMAD R26, R0, c[0x0][0x1a0], R25 ;  /* 0x00006800001a7a24 */ /* 0x000fe400078e0219 */
[----:B------:R-:W0:Y:S01]  /*2530*/  LDS.U16 R0, [R47] ;  /* 0x000000002f007984 */ /* 0x000e220000000400 */
[----:B-1----:R-:W-:Y:S01]  /*2540*/  IADD3 R19, -R31, RZ, RZ ;  /* 0x000000ff1f137210 */ /* 0x002fe20007ffe1ff */
[----:B------:R-:W-:Y:S02]  /*2550*/  IMAD.MOV R8, RZ, RZ, -R29 ;  /* 0x000000ffff087224 */ /* 0x000fe400078e0a1d */
[----:B------:R-:W-:Y:S02]  /*2560*/  IMAD R50, R53, c[0x0][0x1a0], R50 ;  /* 0x0000680035327a24 */ /* 0x000fe400078e0232 */
[----:B------:R-:W-:-:S02]  /*2570*/  IMAD R9, R10, UR5, R9 ;  /* 0x000000050a097c24 */ /* 0x000fc4000f8e0209 */
[----:B------:R-:W-:-:S04]  /*2580*/  IMAD.WIDE R20, R21, R2, c[0x0][0x198] ;  /* 0x0000660015147625 */ /* 0x000fc800078e0202 */
[-C--:B------:R-:W-:Y:S01]  /*2590*/  IMAD.WIDE R6, R7, R2.reuse, c[0x0][0x198] ;  /* 0x0000660007067625 */ /* 0x080fe200078e0202 */
[----:B--2---:R1:W-:Y:S03]  /*25a0*/  @P1 STG.E.U16 [R20.64], R39 ;  /* 0x0000002714001986 */ /* 0x0043e6000c101506 */
[----:B------:R-:W-:Y:S02]  /*25b0*/  IMAD R36, R8, c[0x0][0x1a0], R49 ;  /* 0x0000680008247a24 */ /* 0x000fe400078e0231 */
[----:B------:R-:W-:Y:S02]  /*25c0*/  IMAD R38, R19, c[0x0][0x1a0], R4 ;  /* 0x0000680013267a24 */ /* 0x000fe400078e0204 */
[----:B------:R-:W-:Y:S01]  /*25d0*/  IMAD.WIDE R8, R9, R2, c[0x0][0x198] ;  /* 0x0000660009087625 */ /* 0x000fe200078e0202 */
[----:B------:R2:W-:Y:S03]  /*25e0*/  @P6 STG.E.U16 [R6.64], R37 ;  /* 0x0000002506006986 */ /* 0x0005e6000c101506 */
[----:B------:R-:W-:-:S02]  /*25f0*/  IMAD R19, R43, UR4, R50 ;  /* 0x000000042b137c24 */ /* 0x000fc4000f8e0232 */
[----:B-1----:R-:W-:Y:S01]  /*2600*/  IMAD.MOV R21, RZ, RZ, -R12 ;  /* 0x000000ffff157224 */ /* 0x002fe200078e0a0c */
[----:B------:R-:W-:Y:S01]  /*2610*/  ISETP.LT.AND P6, PT, R4, c[0x0][0x1ac], !P0 ;  /* 0x00006b0004007a0c */ /* 0x000fe200047c1270 */
[----:B------:R-:W-:Y:S01]  /*2620*/  IMAD R19, R28, UR5, R19 ;  /* 0x000000051c137c24 */ /* 0x000fe2000f8e0213 */
[----:B---3--:R-:W-:Y:S01]  /*2630*/  @P5 STG.E.U16 [R8.64], R32 ;  /* 0x0000002008005986 */ /* 0x008fe2000c101506 */
[----:B------:R-:W-:Y:S01]  /*2640*/  ISETP.LT.AND P5, PT, R48, c[0x0][0x1ac], !P0 ;  /* 0x00006b0030007a0c */ /* 0x000fe200047a1270 */
[C---:B------:R-:W-:Y:S02]  /*2650*/  IMAD R4, R43.reuse, UR4, R36 ;  /* 0x000000042b047c24 */ /* 0x040fe4000f8e0224 */
[----:B--2---:R-:W-:Y:S01]  /*2660*/  IMAD R7, R43, UR4, R26 ;  /* 0x000000042b077c24 */ /* 0x004fe2000f8e021a */
[----:B------:R-:W-:Y:S01]  /*2670*/  IADD3 R6, -R13, RZ, RZ ;  /* 0x000000ff0d067210 */ /* 0x000fe20007ffe1ff */
[----:B------:R-:W-:Y:S01]  /*2680*/  IMAD R48, R21, c[0x0][0x1a0], R48 ;  /* 0x0000680015307a24 */ /* 0x000fe200078e0230 */
[----:B------:R-:W1:Y:S01]  /*2690*/  LDS.U16 R9, [R47+0x410] ;  /* 0x000410002f097984 */ /* 0x000e620000000400 */
[----:B------:R-:W-:-:S03]  /*26a0*/  IMAD.WIDE R20, R19, R2, c[0x0][0x198] ;  /* 0x0000660013147625 */ /* 0x000fc600078e0202 */
[----:B------:R-:W2:Y:S01]  /*26b0*/  LDS.U16 R8, [R47+0x618] ;  /* 0x000618002f087984 */ /* 0x000ea20000000400 */
[----:B------:R-:W-:Y:S02]  /*26c0*/  IMAD R19, R30, UR5, R7 ;  /* 0x000000051e137c24 */ /* 0x000fe4000f8e0207 */
[----:B------:R-:W-:Y:S01]  /*26d0*/  IMAD R28, R6, c[0x0][0x1a0], R35 ;  /* 0x00006800061c7a24 */ /* 0x000fe200078e0223 */
[----:B------:R-:W3:Y:S01]  /*26e0*/  LDS.U16 R7, [R47+0x820] ;  /* 0x000820002f077984 */ /* 0x000ee20000000400 */
[----:B------:R-:W-:Y:S02]  /*26f0*/  IMAD R29, R29, UR5, R4 ;  /* 0x000000051d1d7c24 */ /* 0x000fe4000f8e0204 */
[----:B------:R-:W-:Y:S01]  /*2700*/  IMAD R22, R43, UR4, R22 ;  /* 0x000000042b167c24 */ /* 0x000fe2000f8e0216 */
[----:B------:R-:W1:Y:S04]  /*2710*/  LDS.U16 R6, [R47+0xa28] ;  /* 0x000a28002f067984 */ /* 0x000e680000000400 */
[----:B------:R-:W1:Y:S01]  /*2720*/  LDS.U16 R4, [R47+0xc30] ;  /* 0x000c30002f047984 */ /* 0x000e620000000400 */
[----:B------:R-:W-:Y:S01]  /*2730*/  IMAD R11, R11, UR5, R22 ;  /* 0x000000050b0b7c24 */ /* 0x000fe2000f8e0216 */
[----:B------:R-:W-:-:S02]  /*2740*/  ISETP.LT.AND P2, PT, R49, c[0x0][0x1ac], !P0 ;  /* 0x00006b0031007a0c */ /* 0x000fc40004741270 */
[----:B------:R-:W-:Y:S01]  /*2750*/  ISETP.LT.AND P1, PT, R25, c[0x0][0x1ac], !P0 ;  /* 0x00006b0019007a0c */ /* 0x000fe20004721270 */
[----:B------:R-:W-:Y:S01]  /*2760*/  IMAD.WIDE R10, R11, R2, c[0x0][0x198] ;  /* 0x000066000b0a7625 */ /* 0x000fe200078e0202 */
[----:B------:R-:W-:-:S04]  /*2770*/  IADD3 R25, -R14, RZ, RZ ;  /* 0x000000ff0e197210 */ /* 0x000fc80007ffe1ff */
[----:B----4-:R4:W-:Y:S01]  /*2780*/  @P4 STG.E.U16 [R10.64], R33 ;  /* 0x000000210a004986 */ /* 0x0109e2000c101506 */
[----:B------:R-:W-:-:S03]  /*2790*/  IMAD.MOV R22, RZ, RZ, -R15 ;  /* 0x000000ffff167224 */ /* 0x000fc600078e0a0f */
[----:B-----5:R5:W-:Y:S01]  /*27a0*/  @P3 STG.E.U16 [R20.64], R24 ;  /* 0x0000001814003986 */ /* 0x020be2000c101506 */
[----:B------:R-:W-:Y:S01]  /*27b0*/  IADD3 R26, -R23, RZ, RZ ;  /* 0x000000ff171a7210 */ /* 0x000fe20007ffe1ff */
[----:B----4-:R-:W-:-:S04]  /*27c0*/  IMAD.WIDE R10, R29, R2, c[0x0][0x198] ;  /* 0x000066001d0a7625 */ /* 0x010fc800078e0202 */
[----:B-----5:R-:W-:Y:S01]  /*27d0*/  IMAD.WIDE R20, R19, R2, c[0x0][0x198] ;  /* 0x0000660013147625 */ /* 0x020fe200078e0202 */
[----:B------:R-:W-:Y:S01]  /*27e0*/  IADD3 R24, -R16, RZ, RZ ;  /* 0x000000ff10187210 */ /* 0x000fe20007ffe1ff */
[----:B------:R4:W-:Y:S01]  /*27f0*/  @P2 STG.E.U16 [R10.64], R17 ;  /* 0x000000110a002986 */ /* 0x0009e2000c101506 */
[----:B------:R-:W-:Y:S01]  /*2800*/  ISETP.LT.AND P3, PT, R34, c[0x0][0x1ac], !P0 ;  /* 0x00006b0022007a0c */ /* 0x000fe20004761270 */
[----:B------:R-:W-:Y:S01]  /*2810*/  IMAD R34, R25, c[0x0][0x1a0], R34 ;  /* 0x0000680019227a24 */ /* 0x000fe200078e0222 */
[----:B------:R-:W-:Y:S01]  /*2820*/  ISETP.LT.AND P4, PT, R35, c[0x0][0x1ac], !P0 ;  /* 0x00006b0023007a0c */ /* 0x000fe20004781270 */
[----:B0-----:R0:W-:Y:S01]  /*2830*/  @P1 STG.E.U16 [R20.64], R0 ;  /* 0x0000000014001986 */ /* 0x0011e2000c101506 */
[----:B------:R-:W-:Y:S01]  /*2840*/  ISETP.LT.AND P2, PT, R5, c[0x0][0x1ac], !P0 ;  /* 0x00006b0005007a0c */ /* 0x000fe20004741270 */
[----:B------:R-:W-:Y:S01]  /*2850*/  IMAD R30, R22, c[0x0][0x1a0], R5 ;  /* 0x00006800161e7a24 */ /* 0x000fe200078e0205 */
[----:B------:R-:W-:Y:S01]  /*2860*/  ISETP.LT.AND P1, PT, R27, c[0x0][0x1ac], !P0 ;  /* 0x00006b001b007a0c */ /* 0x000fe20004721270 */
[----:B------:R-:W-:Y:S01]  /*2870*/  IMAD R22, R43, UR4, R38 ;  /* 0x000000042b167c24 */ /* 0x000fe2000f8e0226 */
[----:B------:R-:W-:Y:S01]  /*2880*/  ISETP.LT.AND P0, PT, R3, c[0x0][0x1ac], !P0 ;  /* 0x00006b0003007a0c */ /* 0x000fe20004701270 */
[----:B------:R-:W-:-:S02]  /*2890*/  IMAD R26, R26, c[0x0][0x1a0], R3 ;  /* 0x000068001a1a7a24 */ /* 0x000fc400078e0203 */
[----:B------:R-:W-:Y:S02]  /*28a0*/  IMAD R24, R24, c[0x0][0x1a0], R27 ;  /* 0x0000680018187a24 */ /* 0x000fe400078e021b */
[C---:B------:R-:W-:Y:S02]  /*28b0*/  IMAD R3, R43.reuse, UR4, R48 ;  /* 0x000000042b037c24 */ /* 0x040fe4000f8e0230 */
[C---:B----4-:R-:W-:Y:S02]  /*28c0*/  IMAD R10, R43.reuse, UR4, R28 ;  /* 0x000000042b0a7c24 */ /* 0x050fe4000f8e021c */
[----:B------:R-:W-:Y:S02]  /*28d0*/  IMAD R5, R43, UR4, R34 ;  /* 0x000000042b057c24 */ /* 0x000fe4000f8e0222 */
[----:B------:R-:W-:Y:S02]  /*28e0*/  IMAD R11, R31, UR5, R22 ;  /* 0x000000051f0b7c24 */ /* 0x000fe4000f8e0216 */
[----:B0-----:R-:W-:-:S02]  /*28f0*/  IMAD R0, R43, UR4, R30 ;  /* 0x000000042b007c24 */ /* 0x001fc4000f8e021e */
[----:B------:R-:W-:Y:S02]  /*2900*/  IMAD R17, R43, UR4, R24 ;  /* 0x000000042b117c24 */ /* 0x000fe4000f8e0218 */
[----:B------:R-:W-:Y:S02]  /*2910*/  IMAD R3, R12, UR5, R3 ;  /* 0x000000050c037c24 */ /* 0x000fe4000f8e0203 */
[----:B------:R-:W-:Y:S02]  /*2920*/  IMAD R19, R13, UR5, R10 ;  /* 0x000000050d137c24 */ /* 0x000fe4000f8e020a */
[----:B------:R-:W-:Y:S02]  /*2930*/  IMAD R20, R43, UR4, R26 ;  /* 0x000000042b147c24 */ /* 0x000fe4000f8e021a */
[----:B------:R-:W-:Y:S02]  /*2940*/  IMAD R5, R14, UR5, R5 ;  /* 0x000000050e057c24 */ /* 0x000fe4000f8e0205 */
[----:B------:R-:W-:-:S04]  /*2950*/  IMAD.WIDE R10, R11, R2, c[0x0][0x198] ;  /* 0x000066000b0a7625 */ /* 0x000fc800078e0202 */
[----:B------:R-:W-:Y:S02]  /*2960*/  IMAD R21, R15, UR5, R0 ;  /* 0x000000050f157c24 */ /* 0x000fe4000f8e0200 */
[----:B------:R-:W-:Y:S02]  /*2970*/  IMAD R25, R16, UR5, R17 ;  /* 0x0000000510197c24 */ /* 0x000fe4000f8e0211 */
[-C--:B------:R-:W-:Y:S01]  /*2980*/  IMAD.WIDE R12, R3, R2.reuse, c[0x0][0x198] ;  /* 0x00006600030c7625 */ /* 0x080fe200078e0202 */
[----:B------:R0:W-:Y:S03]  /*2990*/  @P6 STG.E.U16 [R10.64], R18 ;  /* 0x000000120a006986 */ /* 0x0001e6000c101506 */
[----:B------:R-:W-:Y:S01]  /*29a0*/  IMAD.WIDE R14, R19, R2, c[0x0][0x198] ;  /* 0x00006600130e7625 */ /* 0x000fe200078e0202 */
[----:B-1----:R0:W-:Y:S03]  /*29b0*/  @P5 STG.E.U16 [R12.64], R9 ;  /* 0x000000090c005986 */ /* 0x0021e6000c101506 */
[----:B------:R-:W-:-:S02]  /*29c0*/  IMAD R27, R23, UR5, R20 ;  /* 0x00000005171b7c24 */ /* 0x000fc4000f8e0214 */
[-C--:B------:R-:W-:Y:S01]  /*29d0*/  IMAD.WIDE R16, R5, R2.reuse, c[0x0][0x198] ;  /* 0x0000660005107625 */ /* 0x080fe200078e0202 */
[----:B--2---:R0:W-:Y:S03]  /*29e0*/  @P4 STG.E.U16 [R14.64], R8 ;  /* 0x000000080e004986 */ /* 0x0041e6000c101506 */
[-C--:B------:R-:W-:Y:S01]  /*29f0*/  IMAD.WIDE R20, R21, R2.reuse, c[0x0][0x198] ;  /* 0x0000660015147625 */ /* 0x080fe200078e0202 */
[----:B---3--:R0:W-:Y:S03]  /*2a00*/  @P3 STG.E.U16 [R16.64], R7 ;  /* 0x0000000710003986 */ /* 0x0081e6000c101506 */
[----:B------:R-:W-:Y:S01]  /*2a10*/  IMAD.WIDE R22, R25, R2, c[0x0][0x198] ;  /* 0x0000660019167625 */ /* 0x000fe200078e0202 */
[----:B------:R0:W-:Y:S04]  /*2a20*/  @P2 STG.E.U16 [R20.64], R6 ;  /* 0x0000000614002986 */ /* 0x0001e8000c101506 */
[----:B------:R0:W-:Y:S01]  /*2a30*/  @P1 STG.E.U16 [R22.64], R4 ;  /* 0x0000000416001986 */ /* 0x0001e2000c101506 */
[----:B------:R-:W-:Y:S05]  /*2a40*/  @!P0 EXIT ;  /* 0x000000000000894d */ /* 0x000fea0003800000 */
[----:B------:R-:W1:Y:S01]  /*2a50*/  LDS.U16 R47, [R47+0xe38] ;  /* 0x000e38002f2f7984 */ /* 0x000e620000000400 */
[----:B------:R-:W-:-:S05]  /*2a60*/  IMAD.WIDE R2, R27, R2, c[0x0][0x198] ;  /* 0x000066001b027625 */ /* 0x000fca00078e0202 */
[----:B-1----:R-:W-:Y:S01]  /*2a70*/  STG.E.U16 [R2.64], R47 ;  /* 0x0000002f02007986 */ /* 0x002fe2000c101506 */
[----:B------:R-:W-:Y:S05]  /*2a80*/  EXIT ;  /* 0x000000000000794d */ /* 0x000fea0003800000 */
.L_x_0:
[----:B------:R-:W-:-:S00]  /*2a90*/  BRA `(.L_x_0) ;  /* 0xfffffff000007947 */ /* 0x000fc0000383ffff */
[----:B------:R-:W-:-:S00]  /*2aa0*/  NOP ;  /* 0x0000000000007918 */ /* 0x000fc00000000000 */
        /* <DEDUP_REMOVED lines=13> */
.L_x_1:


//--------------------- .nv.shared.triton__0d1d2d3d4d5d6d7d89101112de --------------------------
	.section	.nv.shared.triton__0d1d2d3d4d5d6d7d89101112de,"aw",@nobits
	.align	16
